//
// Generated by NVIDIA NVVM Compiler
//
// Compiler Build ID: CL-36424714
// Cuda compilation tools, release 13.0, V13.0.88
// Based on NVVM 20.0.0
//

.version 9.0
.target sm_100
.address_size 64

	// .globl	my_kernel_kernel0
// _ZZ17my_kernel_kernel0E18PaddedInput_shared has been demoted
// _ZZ17my_kernel_kernel0E18placeholder_shared has been demoted

.visible .entry my_kernel_kernel0(
	.param .u64 .ptr .align 1 my_kernel_kernel0_param_0,
	.param .u64 .ptr .align 1 my_kernel_kernel0_param_1,
	.param .u64 .ptr .align 1 my_kernel_kernel0_param_2,
	.param .u64 .ptr .align 1 my_kernel_kernel0_param_3,
	.param .u64 .ptr .align 1 my_kernel_kernel0_param_4
)
{
	.local .align 16 .b8 	__local_depot0[512];
	.reg .b64 	%SP;
	.reg .b64 	%SPL;
	.reg .pred 	%p<8>;
	.reg .b16 	%rs<29>;
	.reg .b32 	%r<85>;
	.reg .b32 	%f<819>;
	.reg .b64 	%rd<51>;
	// demoted variable
	.shared .align 4 .b8 _ZZ17my_kernel_kernel0E18PaddedInput_shared[18432];
	// demoted variable
	.shared .align 4 .b8 _ZZ17my_kernel_kernel0E18placeholder_shared[128];
	mov.u64 	%SPL, __local_depot0;
	add.u64 	%rd1, %SPL, 0;
	mov.f32 	%f691, 0f00000000;
	st.local.v4.f32 	[%rd1], {%f691, %f691, %f691, %f691};
	st.local.v4.f32 	[%rd1+128], {%f691, %f691, %f691, %f691};
	st.local.v4.f32 	[%rd1+256], {%f691, %f691, %f691, %f691};
	st.local.v4.f32 	[%rd1+384], {%f691, %f691, %f691, %f691};
	st.local.v4.f32 	[%rd1+16], {%f691, %f691, %f691, %f691};
	st.local.v4.f32 	[%rd1+144], {%f691, %f691, %f691, %f691};
	st.local.v4.f32 	[%rd1+272], {%f691, %f691, %f691, %f691};
	st.local.v4.f32 	[%rd1+400], {%f691, %f691, %f691, %f691};
	st.local.v4.f32 	[%rd1+32], {%f691, %f691, %f691, %f691};
	st.local.v4.f32 	[%rd1+160], {%f691, %f691, %f691, %f691};
	st.local.v4.f32 	[%rd1+288], {%f691, %f691, %f691, %f691};
	st.local.v4.f32 	[%rd1+416], {%f691, %f691, %f691, %f691};
	st.local.v4.f32 	[%rd1+48], {%f691, %f691, %f691, %f691};
	st.local.v4.f32 	[%rd1+176], {%f691, %f691, %f691, %f691};
	st.local.v4.f32 	[%rd1+304], {%f691, %f691, %f691, %f691};
	st.local.v4.f32 	[%rd1+432], {%f691, %f691, %f691, %f691};
	st.local.v4.f32 	[%rd1+64], {%f691, %f691, %f691, %f691};
	st.local.v4.f32 	[%rd1+192], {%f691, %f691, %f691, %f691};
	st.local.v4.f32 	[%rd1+320], {%f691, %f691, %f691, %f691};
	st.local.v4.f32 	[%rd1+448], {%f691, %f691, %f691, %f691};
	st.local.v4.f32 	[%rd1+80], {%f691, %f691, %f691, %f691};
	st.local.v4.f32 	[%rd1+208], {%f691, %f691, %f691, %f691};
	st.local.v4.f32 	[%rd1+336], {%f691, %f691, %f691, %f691};
	st.local.v4.f32 	[%rd1+464], {%f691, %f691, %f691, %f691};
	st.local.v4.f32 	[%rd1+96], {%f691, %f691, %f691, %f691};
	st.local.v4.f32 	[%rd1+224], {%f691, %f691, %f691, %f691};
	st.local.v4.f32 	[%rd1+352], {%f691, %f691, %f691, %f691};
	st.local.v4.f32 	[%rd1+480], {%f691, %f691, %f691, %f691};
	st.local.v4.f32 	[%rd1+112], {%f691, %f691, %f691, %f691};
	st.local.v4.f32 	[%rd1+240], {%f691, %f691, %f691, %f691};
	st.local.v4.f32 	[%rd1+368], {%f691, %f691, %f691, %f691};
	st.local.v4.f32 	[%rd1+496], {%f691, %f691, %f691, %f691};
	mov.u32 	%r19, %tid.x;
	mov.u32 	%r20, %ctaid.x;
	mul.hi.u32 	%r21, %r20, 1717986919;
	shr.u32 	%r22, %r21, 1;
	cvt.u16.u32 	%rs3, %r19;
	mul.hi.u16 	%rs4, %rs3, 2731;
	mul.wide.u16 	%r1, %rs4, 1920;
	mul.lo.s16 	%rs5, %rs4, 24;
	sub.s16 	%rs6, %rs3, %rs5;
	mul.wide.u16 	%r23, %rs6, 16;
	mul.lo.s32 	%r2, %r22, 44160;
	mad.lo.s32 	%r24, %r20, 384, %r2;
	add.s32 	%r25, %r24, %r23;
	add.s32 	%r3, %r25, %r1;
	add.s16 	%rs7, %rs3, 864;
	mul.hi.u16 	%rs8, %rs7, 1821;
	shr.u16 	%rs9, %rs8, 4;
	cvt.u32.u16 	%r26, %rs9;
	mul.wide.u16 	%r27, %rs9, 1152;
	mul.wide.u16 	%r28, %rs4, 48;
	mul.wide.u16 	%r29, %rs6, 2;
	add.s32 	%r30, %r28, %r29;
	add.s32 	%r31, %r30, %r27;
	shl.b32 	%r32, %r31, 2;
	mov.u32 	%r33, _ZZ17my_kernel_kernel0E18PaddedInput_shared;
	add.s32 	%r4, %r33, %r32;
	mad.lo.s32 	%r5, %r26, 230400, %r25;
	add.s16 	%rs10, %rs3, 1440;
	mul.hi.u16 	%rs11, %rs10, 3641;
	shr.u16 	%rs12, %rs11, 5;
	cvt.u32.u16 	%r34, %rs12;
	mul.wide.u16 	%r35, %rs12, 1152;
	add.s32 	%r36, %r30, %r35;
	shl.b32 	%r37, %r36, 2;
	add.s32 	%r6, %r33, %r37;
	mad.lo.s32 	%r7, %r34, 230400, %r25;
	add.s16 	%rs13, %rs3, 2016;
	mul.hi.u16 	%rs14, %rs13, 3641;
	shr.u16 	%rs15, %rs14, 5;
	cvt.u32.u16 	%r38, %rs15;
	mul.wide.u16 	%r39, %rs15, 1152;
	add.s32 	%r40, %r30, %r39;
	shl.b32 	%r41, %r40, 2;
	add.s32 	%r8, %r33, %r41;
	mad.lo.s32 	%r9, %r38, 230400, %r25;
	mul.hi.u16 	%rs1, %rs3, 911;
	mul.lo.s16 	%rs16, %rs1, 72;
	sub.s16 	%rs2, %rs3, %rs16;
	mov.b32 	%r81, 0;
	cvt.u64.u32 	%rd17, %r5;
	cvt.u64.u32 	%rd18, %r1;
	add.s64 	%rd19, %rd17, %rd18;
	cvt.u64.u32 	%rd23, %r7;
	add.s64 	%rd24, %rd23, %rd18;
	cvt.u64.u32 	%rd28, %r9;
	add.s64 	%rd29, %rd28, %rd18;
	mov.f32 	%f692, %f691;
	mov.f32 	%f693, %f691;
	mov.f32 	%f694, %f691;
	mov.f32 	%f695, %f691;
	mov.f32 	%f696, %f691;
	mov.f32 	%f697, %f691;
	mov.f32 	%f698, %f691;
	mov.f32 	%f699, %f691;
	mov.f32 	%f700, %f691;
	mov.f32 	%f701, %f691;
	mov.f32 	%f702, %f691;
	mov.f32 	%f703, %f691;
	mov.f32 	%f704, %f691;
	mov.f32 	%f705, %f691;
	mov.f32 	%f706, %f691;
	mov.f32 	%f707, %f691;
	mov.f32 	%f708, %f691;
	mov.f32 	%f709, %f691;
	mov.f32 	%f710, %f691;
	mov.f32 	%f711, %f691;
	mov.f32 	%f712, %f691;
	mov.f32 	%f713, %f691;
	mov.f32 	%f714, %f691;
	mov.f32 	%f715, %f691;
	mov.f32 	%f716, %f691;
	mov.f32 	%f717, %f691;
	mov.f32 	%f718, %f691;
	mov.f32 	%f719, %f691;
	mov.f32 	%f720, %f691;
	mov.f32 	%f721, %f691;
	mov.f32 	%f722, %f691;
	mov.f32 	%f723, %f691;
	mov.f32 	%f724, %f691;
	mov.f32 	%f725, %f691;
	mov.f32 	%f726, %f691;
	mov.f32 	%f727, %f691;
	mov.f32 	%f728, %f691;
	mov.f32 	%f729, %f691;
	mov.f32 	%f730, %f691;
	mov.f32 	%f731, %f691;
	mov.f32 	%f732, %f691;
	mov.f32 	%f733, %f691;
	mov.f32 	%f734, %f691;
	mov.f32 	%f735, %f691;
	mov.f32 	%f736, %f691;
	mov.f32 	%f737, %f691;
	mov.f32 	%f738, %f691;
	mov.f32 	%f739, %f691;
	mov.f32 	%f740, %f691;
	mov.f32 	%f741, %f691;
	mov.f32 	%f742, %f691;
	mov.f32 	%f743, %f691;
	mov.f32 	%f744, %f691;
	mov.f32 	%f745, %f691;
	mov.f32 	%f746, %f691;
	mov.f32 	%f747, %f691;
	mov.f32 	%f748, %f691;
	mov.f32 	%f749, %f691;
	mov.f32 	%f750, %f691;
	mov.f32 	%f751, %f691;
	mov.f32 	%f752, %f691;
	mov.f32 	%f753, %f691;
	mov.f32 	%f754, %f691;
	mov.f32 	%f755, %f691;
	mov.f32 	%f756, %f691;
	mov.f32 	%f757, %f691;
	mov.f32 	%f758, %f691;
	mov.f32 	%f759, %f691;
	mov.f32 	%f760, %f691;
	mov.f32 	%f761, %f691;
	mov.f32 	%f762, %f691;
	mov.f32 	%f763, %f691;
	mov.f32 	%f764, %f691;
	mov.f32 	%f765, %f691;
	mov.f32 	%f766, %f691;
	mov.f32 	%f767, %f691;
	mov.f32 	%f768, %f691;
	mov.f32 	%f769, %f691;
	mov.f32 	%f770, %f691;
	mov.f32 	%f771, %f691;
	mov.f32 	%f772, %f691;
	mov.f32 	%f773, %f691;
	mov.f32 	%f774, %f691;
	mov.f32 	%f775, %f691;
	mov.f32 	%f776, %f691;
	mov.f32 	%f777, %f691;
	mov.f32 	%f778, %f691;
	mov.f32 	%f779, %f691;
	mov.f32 	%f780, %f691;
	mov.f32 	%f781, %f691;
	mov.f32 	%f782, %f691;
	mov.f32 	%f783, %f691;
	mov.f32 	%f784, %f691;
	mov.f32 	%f785, %f691;
	mov.f32 	%f786, %f691;
	mov.f32 	%f787, %f691;
	mov.f32 	%f788, %f691;
	mov.f32 	%f789, %f691;
	mov.f32 	%f790, %f691;
	mov.f32 	%f791, %f691;
	mov.f32 	%f792, %f691;
	mov.f32 	%f793, %f691;
	mov.f32 	%f794, %f691;
	mov.f32 	%f795, %f691;
	mov.f32 	%f796, %f691;
	mov.f32 	%f797, %f691;
	mov.f32 	%f798, %f691;
	mov.f32 	%f799, %f691;
	mov.f32 	%f800, %f691;
	mov.f32 	%f801, %f691;
	mov.f32 	%f802, %f691;
	mov.f32 	%f803, %f691;
	mov.f32 	%f804, %f691;
	mov.f32 	%f805, %f691;
	mov.f32 	%f806, %f691;
	mov.f32 	%f807, %f691;
	mov.f32 	%f808, %f691;
	mov.f32 	%f809, %f691;
	mov.f32 	%f810, %f691;
	mov.f32 	%f811, %f691;
	mov.f32 	%f812, %f691;
	mov.f32 	%f813, %f691;
	mov.f32 	%f814, %f691;
	mov.f32 	%f815, %f691;
	mov.f32 	%f816, %f691;
	mov.f32 	%f817, %f691;
	mov.f32 	%f818, %f691;
$L__BB0_1:
	ld.param.u64 	%rd45, [my_kernel_kernel0_param_0];
	mov.u32 	%r42, %tid.x;
	setp.gt.u32 	%p2, %r42, 31;
	bar.sync 	0;
	shl.b32 	%r43, %r81, 1;
	add.s32 	%r44, %r3, %r43;
	cvta.to.global.u64 	%rd13, %rd45;
	mul.wide.u32 	%rd14, %r44, 4;
	add.s64 	%rd15, %rd13, %rd14;
	ld.global.nc.v2.f32 	{%f394, %f395}, [%rd15];
	shl.b32 	%r45, %r42, 3;
	mov.u32 	%r46, _ZZ17my_kernel_kernel0E18PaddedInput_shared;
	add.s32 	%r47, %r46, %r45;
	st.shared.v2.f32 	[%r47], {%f394, %f395};
	ld.global.nc.v2.f32 	{%f396, %f397}, [%rd15+92160];
	st.shared.v2.f32 	[%r47+2304], {%f396, %f397};
	ld.global.nc.v2.f32 	{%f398, %f399}, [%rd15+921600];
	st.shared.v2.f32 	[%r47+4608], {%f398, %f399};
	cvt.u64.u32 	%rd16, %r43;
	add.s64 	%rd20, %rd19, %rd16;
	shl.b64 	%rd21, %rd20, 2;
	add.s64 	%rd22, %rd13, %rd21;
	ld.global.nc.v2.f32 	{%f400, %f401}, [%rd22+92160];
	st.shared.v2.f32 	[%r4+2304], {%f400, %f401};
	ld.global.nc.v2.f32 	{%f402, %f403}, [%rd15+1843200];
	st.shared.v2.f32 	[%r47+9216], {%f402, %f403};
	add.s64 	%rd25, %rd24, %rd16;
	shl.b64 	%rd26, %rd25, 2;
	add.s64 	%rd27, %rd13, %rd26;
	ld.global.nc.v2.f32 	{%f404, %f405}, [%rd27+92160];
	st.shared.v2.f32 	[%r6+2304], {%f404, %f405};
	ld.global.nc.v2.f32 	{%f406, %f407}, [%rd15+2764800];
	st.shared.v2.f32 	[%r47+13824], {%f406, %f407};
	add.s64 	%rd30, %rd29, %rd16;
	shl.b64 	%rd31, %rd30, 2;
	add.s64 	%rd32, %rd13, %rd31;
	ld.global.nc.v2.f32 	{%f408, %f409}, [%rd32+92160];
	st.shared.v2.f32 	[%r8+2304], {%f408, %f409};
	@%p2 bra 	$L__BB0_3;
	ld.param.u64 	%rd46, [my_kernel_kernel0_param_1];
	shl.b32 	%r48, %r81, 5;
	mov.u32 	%r49, %tid.x;
	add.s32 	%r50, %r48, %r49;
	cvta.to.global.u64 	%rd33, %rd46;
	mul.wide.u32 	%rd34, %r50, 4;
	add.s64 	%rd35, %rd33, %rd34;
	ld.global.nc.f32 	%f410, [%rd35];
	shl.b32 	%r51, %r49, 2;
	mov.u32 	%r52, _ZZ17my_kernel_kernel0E18placeholder_shared;
	add.s32 	%r53, %r52, %r51;
	st.shared.f32 	[%r53], %f410;
$L__BB0_3:
	bar.sync 	0;
	mov.b32 	%r82, 0;
	mov.pred 	%p7, -1;
$L__BB0_4:
	mov.pred 	%p1, %p7;
	shl.b16 	%rs17, %rs2, 2;
	and.b16  	%rs18, %rs17, 504;
	mad.lo.s16 	%rs19, %rs1, 1152, %rs18;
	cvt.u32.u16 	%r56, %rs19;
	add.s32 	%r57, %r82, %r56;
	mov.u32 	%r58, %tid.x;
	shl.b32 	%r59, %r57, 2;
	mov.u32 	%r60, _ZZ17my_kernel_kernel0E18PaddedInput_shared;
	add.s32 	%r61, %r60, %r59;
	ld.shared.f32 	%f411, [%r61+1152];
	ld.shared.f32 	%f412, [%r61];
	ld.shared.f32 	%f413, [%r61+3456];
	ld.shared.f32 	%f414, [%r61+2304];
	shl.b32 	%r62, %r82, 6;
	shl.b32 	%r63, %r58, 5;
	and.b32  	%r64, %r63, 32;
	or.b32  	%r65, %r62, %r64;
	mov.u32 	%r66, _ZZ17my_kernel_kernel0E18placeholder_shared;
	add.s32 	%r67, %r66, %r65;
	ld.shared.f32 	%f415, [%r67];
	fma.rn.f32 	%f818, %f412, %f415, %f818;
	fma.rn.f32 	%f817, %f411, %f415, %f817;
	fma.rn.f32 	%f816, %f414, %f415, %f816;
	fma.rn.f32 	%f815, %f413, %f415, %f815;
	ld.shared.f32 	%f416, [%r67+4];
	fma.rn.f32 	%f814, %f412, %f416, %f814;
	fma.rn.f32 	%f813, %f411, %f416, %f813;
	fma.rn.f32 	%f812, %f414, %f416, %f812;
	fma.rn.f32 	%f811, %f413, %f416, %f811;
	ld.shared.f32 	%f417, [%r67+8];
	fma.rn.f32 	%f810, %f412, %f417, %f810;
	fma.rn.f32 	%f809, %f411, %f417, %f809;
	fma.rn.f32 	%f808, %f414, %f417, %f808;
	fma.rn.f32 	%f807, %f413, %f417, %f807;
	ld.shared.f32 	%f418, [%r67+12];
	fma.rn.f32 	%f806, %f412, %f418, %f806;
	fma.rn.f32 	%f805, %f411, %f418, %f805;
	fma.rn.f32 	%f804, %f414, %f418, %f804;
	fma.rn.f32 	%f803, %f413, %f418, %f803;
	ld.shared.f32 	%f419, [%r67+16];
	fma.rn.f32 	%f802, %f412, %f419, %f802;
	fma.rn.f32 	%f801, %f411, %f419, %f801;
	fma.rn.f32 	%f800, %f414, %f419, %f800;
	fma.rn.f32 	%f799, %f413, %f419, %f799;
	ld.shared.f32 	%f420, [%r67+20];
	fma.rn.f32 	%f798, %f412, %f420, %f798;
	fma.rn.f32 	%f797, %f411, %f420, %f797;
	fma.rn.f32 	%f796, %f414, %f420, %f796;
	fma.rn.f32 	%f795, %f413, %f420, %f795;
	ld.shared.f32 	%f421, [%r67+24];
	fma.rn.f32 	%f794, %f412, %f421, %f794;
	fma.rn.f32 	%f793, %f411, %f421, %f793;
	fma.rn.f32 	%f792, %f414, %f421, %f792;
	fma.rn.f32 	%f791, %f413, %f421, %f791;
	ld.shared.f32 	%f422, [%r67+28];
	fma.rn.f32 	%f790, %f412, %f422, %f790;
	fma.rn.f32 	%f789, %f411, %f422, %f789;
	fma.rn.f32 	%f788, %f414, %f422, %f788;
	fma.rn.f32 	%f787, %f413, %f422, %f787;
	ld.shared.f32 	%f423, [%r61+1160];
	ld.shared.f32 	%f424, [%r61+8];
	ld.shared.f32 	%f425, [%r61+3464];
	ld.shared.f32 	%f426, [%r61+2312];
	fma.rn.f32 	%f786, %f424, %f415, %f786;
	fma.rn.f32 	%f785, %f423, %f415, %f785;
	fma.rn.f32 	%f784, %f426, %f415, %f784;
	fma.rn.f32 	%f783, %f425, %f415, %f783;
	fma.rn.f32 	%f782, %f424, %f416, %f782;
	fma.rn.f32 	%f781, %f423, %f416, %f781;
	fma.rn.f32 	%f780, %f426, %f416, %f780;
	fma.rn.f32 	%f779, %f425, %f416, %f779;
	fma.rn.f32 	%f778, %f424, %f417, %f778;
	fma.rn.f32 	%f777, %f423, %f417, %f777;
	fma.rn.f32 	%f776, %f426, %f417, %f776;
	fma.rn.f32 	%f775, %f425, %f417, %f775;
	fma.rn.f32 	%f774, %f424, %f418, %f774;
	fma.rn.f32 	%f773, %f423, %f418, %f773;
	fma.rn.f32 	%f772, %f426, %f418, %f772;
	fma.rn.f32 	%f771, %f425, %f418, %f771;
	fma.rn.f32 	%f770, %f424, %f419, %f770;
	fma.rn.f32 	%f769, %f423, %f419, %f769;
	fma.rn.f32 	%f768, %f426, %f419, %f768;
	fma.rn.f32 	%f767, %f425, %f419, %f767;
	fma.rn.f32 	%f766, %f424, %f420, %f766;
	fma.rn.f32 	%f765, %f423, %f420, %f765;
	fma.rn.f32 	%f764, %f426, %f420, %f764;
	fma.rn.f32 	%f763, %f425, %f420, %f763;
	fma.rn.f32 	%f762, %f424, %f421, %f762;
	fma.rn.f32 	%f761, %f423, %f421, %f761;
	fma.rn.f32 	%f760, %f426, %f421, %f760;
	fma.rn.f32 	%f759, %f425, %f421, %f759;
	fma.rn.f32 	%f758, %f424, %f422, %f758;
	fma.rn.f32 	%f757, %f423, %f422, %f757;
	fma.rn.f32 	%f756, %f426, %f422, %f756;
	fma.rn.f32 	%f755, %f425, %f422, %f755;
	ld.shared.f32 	%f427, [%r61+1168];
	ld.shared.f32 	%f428, [%r61+16];
	ld.shared.f32 	%f429, [%r61+3472];
	ld.shared.f32 	%f430, [%r61+2320];
	fma.rn.f32 	%f754, %f428, %f415, %f754;
	fma.rn.f32 	%f753, %f427, %f415, %f753;
	fma.rn.f32 	%f752, %f430, %f415, %f752;
	fma.rn.f32 	%f751, %f429, %f415, %f751;
	fma.rn.f32 	%f750, %f428, %f416, %f750;
	fma.rn.f32 	%f749, %f427, %f416, %f749;
	fma.rn.f32 	%f748, %f430, %f416, %f748;
	fma.rn.f32 	%f747, %f429, %f416, %f747;
	fma.rn.f32 	%f746, %f428, %f417, %f746;
	fma.rn.f32 	%f745, %f427, %f417, %f745;
	fma.rn.f32 	%f744, %f430, %f417, %f744;
	fma.rn.f32 	%f743, %f429, %f417, %f743;
	fma.rn.f32 	%f742, %f428, %f418, %f742;
	fma.rn.f32 	%f741, %f427, %f418, %f741;
	fma.rn.f32 	%f740, %f430, %f418, %f740;
	fma.rn.f32 	%f739, %f429, %f418, %f739;
	fma.rn.f32 	%f738, %f428, %f419, %f738;
	fma.rn.f32 	%f737, %f427, %f419, %f737;
	fma.rn.f32 	%f736, %f430, %f419, %f736;
	fma.rn.f32 	%f735, %f429, %f419, %f735;
	fma.rn.f32 	%f734, %f428, %f420, %f734;
	fma.rn.f32 	%f733, %f427, %f420, %f733;
	fma.rn.f32 	%f732, %f430, %f420, %f732;
	fma.rn.f32 	%f731, %f429, %f420, %f731;
	fma.rn.f32 	%f730, %f428, %f421, %f730;
	fma.rn.f32 	%f729, %f427, %f421, %f729;
	fma.rn.f32 	%f728, %f430, %f421, %f728;
	fma.rn.f32 	%f727, %f429, %f421, %f727;
	fma.rn.f32 	%f726, %f428, %f422, %f726;
	fma.rn.f32 	%f725, %f427, %f422, %f725;
	fma.rn.f32 	%f724, %f430, %f422, %f724;
	fma.rn.f32 	%f723, %f429, %f422, %f723;
	ld.shared.f32 	%f431, [%r61+1176];
	ld.shared.f32 	%f432, [%r61+24];
	ld.shared.f32 	%f433, [%r61+3480];
	ld.shared.f32 	%f434, [%r61+2328];
	fma.rn.f32 	%f722, %f432, %f415, %f722;
	fma.rn.f32 	%f721, %f431, %f415, %f721;
	fma.rn.f32 	%f720, %f434, %f415, %f720;
	fma.rn.f32 	%f719, %f433, %f415, %f719;
	fma.rn.f32 	%f718, %f432, %f416, %f718;
	fma.rn.f32 	%f717, %f431, %f416, %f717;
	fma.rn.f32 	%f716, %f434, %f416, %f716;
	fma.rn.f32 	%f715, %f433, %f416, %f715;
	fma.rn.f32 	%f714, %f432, %f417, %f714;
	fma.rn.f32 	%f713, %f431, %f417, %f713;
	fma.rn.f32 	%f712, %f434, %f417, %f712;
	fma.rn.f32 	%f711, %f433, %f417, %f711;
	fma.rn.f32 	%f710, %f432, %f418, %f710;
	fma.rn.f32 	%f709, %f431, %f418, %f709;
	fma.rn.f32 	%f708, %f434, %f418, %f708;
	fma.rn.f32 	%f707, %f433, %f418, %f707;
	fma.rn.f32 	%f706, %f432, %f419, %f706;
	fma.rn.f32 	%f705, %f431, %f419, %f705;
	fma.rn.f32 	%f704, %f434, %f419, %f704;
	fma.rn.f32 	%f703, %f433, %f419, %f703;
	fma.rn.f32 	%f702, %f432, %f420, %f702;
	fma.rn.f32 	%f701, %f431, %f420, %f701;
	fma.rn.f32 	%f700, %f434, %f420, %f700;
	fma.rn.f32 	%f699, %f433, %f420, %f699;
	fma.rn.f32 	%f698, %f432, %f421, %f698;
	fma.rn.f32 	%f697, %f431, %f421, %f697;
	fma.rn.f32 	%f696, %f434, %f421, %f696;
	fma.rn.f32 	%f695, %f433, %f421, %f695;
	fma.rn.f32 	%f694, %f432, %f422, %f694;
	fma.rn.f32 	%f693, %f431, %f422, %f693;
	fma.rn.f32 	%f692, %f434, %f422, %f692;
	fma.rn.f32 	%f691, %f433, %f422, %f691;
	mov.b32 	%r82, 1;
	mov.pred 	%p7, 0;
	@%p1 bra 	$L__BB0_4;
	add.s32 	%r81, %r81, 1;
	setp.ne.s32 	%p5, %r81, 8;
	@%p5 bra 	$L__BB0_1;
	ld.param.u64 	%rd49, [my_kernel_kernel0_param_4];
	ld.param.u64 	%rd48, [my_kernel_kernel0_param_3];
	ld.param.u64 	%rd47, [my_kernel_kernel0_param_2];
	add.s64 	%rd50, %rd1, 256;
	st.local.v4.f32 	[%rd1], {%f818, %f814, %f810, %f806};
	st.local.v4.f32 	[%rd1+128], {%f817, %f813, %f809, %f805};
	st.local.v4.f32 	[%rd1+256], {%f816, %f812, %f808, %f804};
	st.local.v4.f32 	[%rd1+384], {%f815, %f811, %f807, %f803};
	st.local.v4.f32 	[%rd1+16], {%f802, %f798, %f794, %f790};
	st.local.v4.f32 	[%rd1+144], {%f801, %f797, %f793, %f789};
	st.local.v4.f32 	[%rd1+272], {%f800, %f796, %f792, %f788};
	st.local.v4.f32 	[%rd1+400], {%f799, %f795, %f791, %f787};
	st.local.v4.f32 	[%rd1+32], {%f786, %f782, %f778, %f774};
	st.local.v4.f32 	[%rd1+160], {%f785, %f781, %f777, %f773};
	st.local.v4.f32 	[%rd1+288], {%f784, %f780, %f776, %f772};
	st.local.v4.f32 	[%rd1+416], {%f783, %f779, %f775, %f771};
	st.local.v4.f32 	[%rd1+48], {%f770, %f766, %f762, %f758};
	st.local.v4.f32 	[%rd1+176], {%f769, %f765, %f761, %f757};
	st.local.v4.f32 	[%rd1+304], {%f768, %f764, %f760, %f756};
	st.local.v4.f32 	[%rd1+432], {%f767, %f763, %f759, %f755};
	st.local.v4.f32 	[%rd1+64], {%f754, %f750, %f746, %f742};
	st.local.v4.f32 	[%rd1+192], {%f753, %f749, %f745, %f741};
	st.local.v4.f32 	[%rd1+320], {%f752, %f748, %f744, %f740};
	st.local.v4.f32 	[%rd1+448], {%f751, %f747, %f743, %f739};
	st.local.v4.f32 	[%rd1+80], {%f738, %f734, %f730, %f726};
	st.local.v4.f32 	[%rd1+208], {%f737, %f733, %f729, %f725};
	st.local.v4.f32 	[%rd1+336], {%f736, %f732, %f728, %f724};
	st.local.v4.f32 	[%rd1+464], {%f735, %f731, %f727, %f723};
	st.local.v4.f32 	[%rd1+96], {%f722, %f718, %f714, %f710};
	st.local.v4.f32 	[%rd1+224], {%f721, %f717, %f713, %f709};
	st.local.v4.f32 	[%rd1+352], {%f720, %f716, %f712, %f708};
	st.local.v4.f32 	[%rd1+480], {%f719, %f715, %f711, %f707};
	st.local.v4.f32 	[%rd1+112], {%f706, %f702, %f698, %f694};
	st.local.v4.f32 	[%rd1+240], {%f705, %f701, %f697, %f693};
	st.local.v4.f32 	[%rd1+368], {%f704, %f700, %f696, %f692};
	st.local.v4.f32 	[%rd1+496], {%f703, %f699, %f695, %f691};
	mov.u32 	%r69, %tid.x;
	shl.b32 	%r70, %r69, 3;
	and.b32  	%r71, %r70, 8;
	cvt.u32.u16 	%r72, %rs1;
	and.b16  	%rs20, %rs2, 255;
	mul.lo.s16 	%rs21, %rs20, 171;
	shr.u16 	%rs22, %rs21, 11;
	mul.wide.u16 	%r73, %rs22, 1920;
	cvt.u16.u32 	%rs23, %r69;
	mul.hi.u16 	%rs24, %rs23, 5462;
	shl.b16 	%rs25, %rs24, 2;
	add.s16 	%rs26, %rs23, %rs25;
	shl.b16 	%rs27, %rs26, 5;
	and.b16  	%rs28, %rs27, 448;
	cvt.u32.u16 	%r74, %rs28;
	cvta.to.global.u64 	%rd36, %rd48;
	shl.b32 	%r75, %r69, 5;
	cvt.u64.u32 	%rd37, %r75;
	and.b64  	%rd38, %rd37, 32;
	add.s64 	%rd39, %rd36, %rd38;
	ld.global.nc.f32 	%f385, [%rd39];
	ld.global.nc.f32 	%f386, [%rd39+4];
	ld.global.nc.f32 	%f387, [%rd39+8];
	ld.global.nc.f32 	%f388, [%rd39+12];
	ld.global.nc.f32 	%f389, [%rd39+16];
	ld.global.nc.f32 	%f390, [%rd39+20];
	ld.global.nc.f32 	%f391, [%rd39+24];
	ld.global.nc.f32 	%f392, [%rd39+28];
	cvta.to.global.u64 	%rd40, %rd49;
	add.s64 	%rd3, %rd40, 92160;
	mad.lo.s32 	%r76, %r72, 230400, %r2;
	add.s32 	%r77, %r76, %r73;
	mov.u32 	%r78, %ctaid.x;
	mad.lo.s32 	%r79, %r78, 384, %r77;
	add.s32 	%r80, %r79, %r74;
	add.s32 	%r83, %r80, %r71;
	cvta.to.global.u64 	%rd41, %rd47;
	add.s64 	%rd4, %rd41, 92160;
	mov.b32 	%r84, 0;
$L__BB0_7:
	mul.wide.s32 	%rd42, %r83, 4;
	add.s64 	%rd43, %rd3, %rd42;
	add.s64 	%rd44, %rd4, %rd42;
	ld.local.v4.f32 	{%f435, %f436, %f437, %f438}, [%rd50+-256];
	add.f32 	%f439, %f435, %f385;
	ld.global.nc.f32 	%f440, [%rd43+-92160];
	add.f32 	%f441, %f439, %f440;
	st.global.f32 	[%rd44+-92160], %f441;
	ld.local.v4.f32 	{%f442, %f443, %f444, %f445}, [%rd50+-128];
	add.f32 	%f446, %f442, %f385;
	ld.global.nc.f32 	%f447, [%rd43+-46080];
	add.f32 	%f448, %f446, %f447;
	st.global.f32 	[%rd44+-46080], %f448;
	ld.local.v4.f32 	{%f449, %f450, %f451, %f452}, [%rd50];
	add.f32 	%f453, %f449, %f385;
	ld.global.nc.f32 	%f454, [%rd43];
	add.f32 	%f455, %f453, %f454;
	st.global.f32 	[%rd44], %f455;
	ld.local.v4.f32 	{%f456, %f457, %f458, %f459}, [%rd50+128];
	add.f32 	%f460, %f456, %f385;
	ld.global.nc.f32 	%f461, [%rd43+46080];
	add.f32 	%f462, %f460, %f461;
	st.global.f32 	[%rd44+46080], %f462;
	add.f32 	%f463, %f436, %f386;
	ld.global.nc.f32 	%f464, [%rd43+-92156];
	add.f32 	%f465, %f463, %f464;
	st.global.f32 	[%rd44+-92156], %f465;
	add.f32 	%f466, %f443, %f386;
	ld.global.nc.f32 	%f467, [%rd43+-46076];
	add.f32 	%f468, %f466, %f467;
	st.global.f32 	[%rd44+-46076], %f468;
	add.f32 	%f469, %f450, %f386;
	ld.global.nc.f32 	%f470, [%rd43+4];
	add.f32 	%f471, %f469, %f470;
	st.global.f32 	[%rd44+4], %f471;
	add.f32 	%f472, %f457, %f386;
	ld.global.nc.f32 	%f473, [%rd43+46084];
	add.f32 	%f474, %f472, %f473;
	st.global.f32 	[%rd44+46084], %f474;
	add.f32 	%f475, %f437, %f387;
	ld.global.nc.f32 	%f476, [%rd43+-92152];
	add.f32 	%f477, %f475, %f476;
	st.global.f32 	[%rd44+-92152], %f477;
	add.f32 	%f478, %f444, %f387;
	ld.global.nc.f32 	%f479, [%rd43+-46072];
	add.f32 	%f480, %f478, %f479;
	st.global.f32 	[%rd44+-46072], %f480;
	add.f32 	%f481, %f451, %f387;
	ld.global.nc.f32 	%f482, [%rd43+8];
	add.f32 	%f483, %f481, %f482;
	st.global.f32 	[%rd44+8], %f483;
	add.f32 	%f484, %f458, %f387;
	ld.global.nc.f32 	%f485, [%rd43+46088];
	add.f32 	%f486, %f484, %f485;
	st.global.f32 	[%rd44+46088], %f486;
	add.f32 	%f487, %f438, %f388;
	ld.global.nc.f32 	%f488, [%rd43+-92148];
	add.f32 	%f489, %f487, %f488;
	st.global.f32 	[%rd44+-92148], %f489;
	add.f32 	%f490, %f445, %f388;
	ld.global.nc.f32 	%f491, [%rd43+-46068];
	add.f32 	%f492, %f490, %f491;
	st.global.f32 	[%rd44+-46068], %f492;
	add.f32 	%f493, %f452, %f388;
	ld.global.nc.f32 	%f494, [%rd43+12];
	add.f32 	%f495, %f493, %f494;
	st.global.f32 	[%rd44+12], %f495;
	add.f32 	%f496, %f459, %f388;
	ld.global.nc.f32 	%f497, [%rd43+46092];
	add.f32 	%f498, %f496, %f497;
	st.global.f32 	[%rd44+46092], %f498;
	ld.local.v4.f32 	{%f499, %f500, %f501, %f502}, [%rd50+-240];
	add.f32 	%f503, %f499, %f389;
	ld.global.nc.f32 	%f504, [%rd43+-92144];
	add.f32 	%f505, %f503, %f504;
	st.global.f32 	[%rd44+-92144], %f505;
	ld.local.v4.f32 	{%f506, %f507, %f508, %f509}, [%rd50+-112];
	add.f32 	%f510, %f506, %f389;
	ld.global.nc.f32 	%f511, [%rd43+-46064];
	add.f32 	%f512, %f510, %f511;
	st.global.f32 	[%rd44+-46064], %f512;
	ld.local.v4.f32 	{%f513, %f514, %f515, %f516}, [%rd50+16];
	add.f32 	%f517, %f513, %f389;
	ld.global.nc.f32 	%f518, [%rd43+16];
	add.f32 	%f519, %f517, %f518;
	st.global.f32 	[%rd44+16], %f519;
	ld.local.v4.f32 	{%f520, %f521, %f522, %f523}, [%rd50+144];
	add.f32 	%f524, %f520, %f389;
	ld.global.nc.f32 	%f525, [%rd43+46096];
	add.f32 	%f526, %f524, %f525;
	st.global.f32 	[%rd44+46096], %f526;
	add.f32 	%f527, %f500, %f390;
	ld.global.nc.f32 	%f528, [%rd43+-92140];
	add.f32 	%f529, %f527, %f528;
	st.global.f32 	[%rd44+-92140], %f529;
	add.f32 	%f530, %f507, %f390;
	ld.global.nc.f32 	%f531, [%rd43+-46060];
	add.f32 	%f532, %f530, %f531;
	st.global.f32 	[%rd44+-46060], %f532;
	add.f32 	%f533, %f514, %f390;
	ld.global.nc.f32 	%f534, [%rd43+20];
	add.f32 	%f535, %f533, %f534;
	st.global.f32 	[%rd44+20], %f535;
	add.f32 	%f536, %f521, %f390;
	ld.global.nc.f32 	%f537, [%rd43+46100];
	add.f32 	%f538, %f536, %f537;
	st.global.f32 	[%rd44+46100], %f538;
	add.f32 	%f539, %f501, %f391;
	ld.global.nc.f32 	%f540, [%rd43+-92136];
	add.f32 	%f541, %f539, %f540;
	st.global.f32 	[%rd44+-92136], %f541;
	add.f32 	%f542, %f508, %f391;
	ld.global.nc.f32 	%f543, [%rd43+-46056];
	add.f32 	%f544, %f542, %f543;
	st.global.f32 	[%rd44+-46056], %f544;
	add.f32 	%f545, %f515, %f391;
	ld.global.nc.f32 	%f546, [%rd43+24];
	add.f32 	%f547, %f545, %f546;
	st.global.f32 	[%rd44+24], %f547;
	add.f32 	%f548, %f522, %f391;
	ld.global.nc.f32 	%f549, [%rd43+46104];
	add.f32 	%f550, %f548, %f549;
	st.global.f32 	[%rd44+46104], %f550;
	add.f32 	%f551, %f502, %f392;
	ld.global.nc.f32 	%f552, [%rd43+-92132];
	add.f32 	%f553, %f551, %f552;
	st.global.f32 	[%rd44+-92132], %f553;
	add.f32 	%f554, %f509, %f392;
	ld.global.nc.f32 	%f555, [%rd43+-46052];
	add.f32 	%f556, %f554, %f555;
	st.global.f32 	[%rd44+-46052], %f556;
	add.f32 	%f557, %f516, %f392;
	ld.global.nc.f32 	%f558, [%rd43+28];
	add.f32 	%f559, %f557, %f558;
	st.global.f32 	[%rd44+28], %f559;
	add.f32 	%f560, %f523, %f392;
	ld.global.nc.f32 	%f561, [%rd43+46108];
	add.f32 	%f562, %f560, %f561;
	st.global.f32 	[%rd44+46108], %f562;
	add.s32 	%r84, %r84, 1;
	add.s32 	%r83, %r83, 16;
	add.s64 	%rd50, %rd50, 32;
	setp.ne.s32 	%p6, %r84, 4;
	@%p6 bra 	$L__BB0_7;
	ret;

}


// ===== COMPILED SASS (sm_100) =====

	.target	sm_100

	.elftype	@"ET_EXEC"


//--------------------- .note.nv.tkinfo           --------------------------
	.section	.note.nv.tkinfo,"",@"SHT_NOTE"
	.sectionflags	@"SHF_NOTE_NV_TKINFO"
	.tkinfo
        /*0018*/ 	.word	0x00000002
        /*0030*/ 	.string	""
        /*0030*/ 	.string	"ptxas"
        /*0030*/ 	.string	"Cuda compilation tools, release 13.0, V13.0.88"
        /*0030*/ 	.string	"Build cuda_13.0.r13.0/compiler.36424714_0"
        /*0030*/ 	.string	"-arch sm_100 -m 64 "



//--------------------- .note.nv.cuinfo           --------------------------
	.section	.note.nv.cuinfo,"",@"SHT_NOTE"
	.sectionflags	@"SHF_NOTE_NV_CUINFO"
        /*0018*/ 	.short	0x0002
        /*001a*/ 	.short	0x0064
        /*001c*/ 	.short	0x0082
	.zero		2


//--------------------- .nv.info                  --------------------------
	.section	.nv.info,"",@"SHT_CUDA_INFO"
	.align	4


	//----- nvinfo : EIATTR_REGCOUNT
	.align		4
        /*0000*/ 	.byte	0x04, 0x2f
        /*0002*/ 	.short	(.L_1 - .L_0)
	.align		4
.L_0:
        /*0004*/ 	.word	index@(my_kernel_kernel0)
        /*0008*/ 	.word	0x000000a7


	//----- nvinfo : EIATTR_FRAME_SIZE
	.align		4
.L_1:
        /*000c*/ 	.byte	0x04, 0x11
        /*000e*/ 	.short	(.L_3 - .L_2)
	.align		4
.L_2:
        /*0010*/ 	.word	index@(my_kernel_kernel0)
        /*0014*/ 	.word	0x00000200


	//----- nvinfo : EIATTR_MIN_STACK_SIZE
	.align		4
.L_3:
        /*0018*/ 	.byte	0x04, 0x12
        /*001a*/ 	.short	(.L_5 - .L_4)
	.align		4
.L_4:
        /*001c*/ 	.word	index@(my_kernel_kernel0)
        /*0020*/ 	.word	0x00000200
.L_5:


//--------------------- .nv.compat                --------------------------
	.section	.nv.compat,"",@"SHT_CUDA_COMPAT_INFO"
	.align	4
        /*0000*/ 	.byte	0x02, 0x09, 0x00, 0x00, 0x02, 0x02, 0x01, 0x00, 0x02, 0x05, 0x05, 0x00, 0x03, 0x07, 0x01, 0x01
        /*0010*/ 	.byte	0x02, 0x03, 0x00, 0x00, 0x02, 0x06, 0x01, 0x00, 0x04, 0x0b, 0x08, 0x00, 0x09, 0x00, 0x00, 0x00
        /*0020*/ 	.byte	0x00, 0x00, 0x00, 0x00


//--------------------- .nv.info.my_kernel_kernel0 --------------------------
	.section	.nv.info.my_kernel_kernel0,"",@"SHT_CUDA_INFO"
	.sectionflags	@""
	.align	4


	//----- nvinfo : EIATTR_CUDA_API_VERSION
	.align		4
        /*0000*/ 	.byte	0x04, 0x37
        /*0002*/ 	.short	(.L_7 - .L_6)
.L_6:
        /*0004*/ 	.word	0x00000082


	//----- nvinfo : EIATTR_KPARAM_INFO
	.align		4
.L_7:
        /*0008*/ 	.byte	0x04, 0x17
        /*000a*/ 	.short	(.L_9 - .L_8)
.L_8:
        /*000c*/ 	.word	0x00000000
        /*0010*/ 	.short	0x0004
        /*0012*/ 	.short	0x0020
        /*0014*/ 	.byte	0x00, 0xf5, 0x21, 0x00


	//----- nvinfo : EIATTR_KPARAM_INFO
	.align		4
.L_9:
        /*0018*/ 	.byte	0x04, 0x17
        /*001a*/ 	.short	(.L_11 - .L_10)
.L_10:
        /*001c*/ 	.word	0x00000000
        /*0020*/ 	.short	0x0003
        /*0022*/ 	.short	0x0018
        /*0024*/ 	.byte	0x00, 0xf5, 0x21, 0x00


	//----- nvinfo : EIATTR_KPARAM_INFO
	.align		4
.L_11:
        /*0028*/ 	.byte	0x04, 0x17
        /*002a*/ 	.short	(.L_13 - .L_12)
.L_12:
        /*002c*/ 	.word	0x00000000
        /*0030*/ 	.short	0x0002
        /*0032*/ 	.short	0x0010
        /*0034*/ 	.byte	0x00, 0xf5, 0x21, 0x00


	//----- nvinfo : EIATTR_KPARAM_INFO
	.align		4
.L_13:
        /*0038*/ 	.byte	0x04, 0x17
        /*003a*/ 	.short	(.L_15 - .L_14)
.L_14:
        /*003c*/ 	.word	0x00000000
        /*0040*/ 	.short	0x0001
        /*0042*/ 	.short	0x0008
        /*0044*/ 	.byte	0x00, 0xf5, 0x21, 0x00


	//----- nvinfo : EIATTR_KPARAM_INFO
	.align		4
.L_15:
        /*0048*/ 	.byte	0x04, 0x17
        /*004a*/ 	.short	(.L_17 - .L_16)
.L_16:
        /*004c*/ 	.word	0x00000000
        /*0050*/ 	.short	0x0000
        /*0052*/ 	.short	0x0000
        /*0054*/ 	.byte	0x00, 0xf5, 0x21, 0x00


	//----- nvinfo : EIATTR_SPARSE_MMA_MASK
	.align		4
.L_17:
        /*0058*/ 	.byte	0x03, 0x50
        /*005a*/ 	.short	0x0000


	//----- nvinfo : EIATTR_MAXREG_COUNT
	.align		4
        /*005c*/ 	.byte	0x03, 0x1b
        /*005e*/ 	.short	0x00ff


	//----- nvinfo : EIATTR_NUM_BARRIERS
	.align		4
        /*0060*/ 	.byte	0x02, 0x4c
        /*0062*/ 	.byte	0x01
	.zero		1


	//----- nvinfo : EIATTR_MERCURY_ISA_VERSION
	.align		4
        /*0064*/ 	.byte	0x03, 0x5f
        /*0066*/ 	.short	0x0101


	//----- nvinfo : EIATTR_VRC_CTA_INIT_COUNT
	.align		4
        /*0068*/ 	.byte	0x02, 0x4a
	.zero		1
	.zero		1


	//----- nvinfo : EIATTR_EXIT_INSTR_OFFSETS
	.align		4
        /*006c*/ 	.byte	0x04, 0x1c
        /*006e*/ 	.short	(.L_19 - .L_18)


	//   ....[0]....
.L_18:
        /*0070*/ 	.word	0x000024b0


	//----- nvinfo : EIATTR_CBANK_PARAM_SIZE
	.align		4
.L_19:
        /*0074*/ 	.byte	0x03, 0x19
        /*0076*/ 	.short	0x0028


	//----- nvinfo : EIATTR_PARAM_CBANK
	.align		4
        /*0078*/ 	.byte	0x04, 0x0a
        /*007a*/ 	.short	(.L_21 - .L_20)
	.align		4
.L_20:
        /*007c*/ 	.word	index@(.nv.constant0.my_kernel_kernel0)
        /*0080*/ 	.short	0x0380
        /*0082*/ 	.short	0x0028


	//----- nvinfo : EIATTR_SW_WAR
	.align		4
.L_21:
        /*0084*/ 	.byte	0x04, 0x36
        /*0086*/ 	.short	(.L_23 - .L_22)
.L_22:
        /*0088*/ 	.word	0x00000008
.L_23:


//--------------------- .nv.callgraph             --------------------------
	.section	.nv.callgraph,"",@"SHT_CUDA_CALLGRAPH"
	.align	4
	.sectionentsize	8
	.align		4
        /*0000*/ 	.word	0x00000000
	.align		4
        /*0004*/ 	.word	0xffffffff
	.align		4
        /*0008*/ 	.word	0x00000000
	.align		4
        /*000c*/ 	.word	0xfffffffe
	.align		4
        /*0010*/ 	.word	0x00000000
	.align		4
        /*0014*/ 	.word	0xfffffffd
	.align		4
        /*0018*/ 	.word	0x00000000
	.align		4
        /*001c*/ 	.word	0xfffffffc


//--------------------- .text.my_kernel_kernel0   --------------------------
	.section	.text.my_kernel_kernel0,"ax",@progbits
	.align	128
        .global         my_kernel_kernel0
        .type           my_kernel_kernel0,@function
        .size           my_kernel_kernel0,(.L_x_4 - my_kernel_kernel0)
        .other          my_kernel_kernel0,@"STO_CUDA_ENTRY STV_DEFAULT"
my_kernel_kernel0:
.text.my_kernel_kernel0:
[----:B------:R-:W0:Y:S01]  /*0000*/  LDC R1, c[0x0][0x37c] ;  /* 0x0000df00ff017b82 */ /* 0x000e220000000800 */
[----:B------:R-:W1:Y:S07]  /*0010*/  S2R R10, SR_TID.X ;  /* 0x00000000000a7919 */ /* 0x000e6e0000002100 */
[----:B------:R-:W2:Y:S01]  /*0020*/  S2UR UR6, SR_CTAID.X ;  /* 0x00000000000679c3 */ /* 0x000ea20000002500 */
[----:B0-----:R-:W-:Y:S02]  /*0030*/  IADD3 R1, PT, PT, R1, -0x200, RZ ;  /* 0xfffffe0001017810 */ /* 0x001fe40007ffe0ff */
[----:B------:R-:W-:-:S02]  /*0040*/  CS2R R130, SRZ ;  /* 0x0000000000827805 */ /* 0x000fc4000001ff00 */
[----:B------:R-:W-:Y:S02]  /*0050*/  CS2R R126, SRZ ;  /* 0x00000000007e7805 */ /* 0x000fe4000001ff00 */
[----:B------:R-:W-:Y:S02]  /*0060*/  CS2R R122, SRZ ;  /* 0x00000000007a7805 */ /* 0x000fe4000001ff00 */
[----:B------:R-:W-:Y:S01]  /*0070*/  R2UR UR10, R1 ;  /* 0x00000000010a72ca */ /* 0x000fe200000e0000 */
[----:B------:R0:W-:Y:S01]  /*0080*/  STL.128 [R1], RZ ;  /* 0x000000ff01007387 */ /* 0x0001e20000100c00 */
[----:B------:R-:W-:Y:S02]  /*0090*/  CS2R R118, SRZ ;  /* 0x0000000000767805 */ /* 0x000fe4000001ff00 */
[----:B------:R-:W-:Y:S02]  /*00a0*/  CS2R R128, SRZ ;  /* 0x0000000000807805 */ /* 0x000fe4000001ff00 */
[----:B------:R-:W-:Y:S01]  /*00b0*/  CS2R R124, SRZ ;  /* 0x00000000007c7805 */ /* 0x000fe2000001ff00 */
[----:B------:R0:W-:Y:S01]  /*00c0*/  STL.128 [R1+0x80], RZ ;  /* 0x000080ff01007387 */ /* 0x0001e20000100c00 */
[----:B------:R-:W-:-:S02]  /*00d0*/  CS2R R120, SRZ ;  /* 0x0000000000787805 */ /* 0x000fc4000001ff00 */
[----:B------:R-:W-:Y:S02]  /*00e0*/  CS2R R116, SRZ ;  /* 0x0000000000747805 */ /* 0x000fe4000001ff00 */
[----:B------:R-:W-:Y:S01]  /*00f0*/  CS2R R114, SRZ ;  /* 0x0000000000727805 */ /* 0x000fe2000001ff00 */
[----:B------:R0:W-:Y:S01]  /*0100*/  STL.128 [R1+0x100], RZ ;  /* 0x000100ff01007387 */ /* 0x0001e20000100c00 */
        /* <DEDUP_REMOVED lines=8> */
[----:B------:R-:W-:Y:S01]  /*0190*/  CS2R R100, SRZ ;  /* 0x0000000000647805 */ /* 0x000fe2000001ff00 */
[----:B--2---:R-:W-:Y:S01]  /*01a0*/  UIMAD.WIDE.U32 UR4, UR6, 0x66666667, URZ ;  /* 0x66666667060478a5 */ /* 0x004fe2000f8e00ff */
[----:B------:R-:W-:Y:S01]  /*01b0*/  CS2R R98, SRZ ;  /* 0x0000000000627805 */ /* 0x000fe2000001ff00 */
[----:B------:R0:W-:Y:S01]  /*01c0*/  STL.128 [R1+0x90], RZ ;  /* 0x000090ff01007387 */ /* 0x0001e20000100c00 */
[----:B------:R-:W-:Y:S01]  /*01d0*/  CS2R R94, SRZ ;  /* 0x00000000005e7805 */ /* 0x000fe2000001ff00 */
[----:B------:R-:W-:Y:S01]  /*01e0*/  USHF.R.U32.HI UR5, URZ, 0x1, UR5 ;  /* 0x00000001ff057899 */ /* 0x000fe20008011605 */
[----:B------:R-:W-:Y:S01]  /*01f0*/  CS2R R90, SRZ ;  /* 0x00000000005a7805 */ /* 0x000fe2000001ff00 */
[----:B------:R0:W-:Y:S01]  /*0200*/  STL.128 [R1+0x110], RZ ;  /* 0x000110ff01007387 */ /* 0x0001e20000100c00 */
[C---:B-1----:R-:W-:Y:S01]  /*0210*/  LOP3.LUT R0, R10.reuse, 0xffff, RZ, 0xc0, !PT ;  /* 0x0000ffff0a007812 */ /* 0x042fe200078ec0ff */
[----:B------:R-:W-:Y:S01]  /*0220*/  UIMAD UR5, UR5, 0xac80, URZ ;  /* 0x0000ac80050578a4 */ /* 0x000fe2000f8e02ff */
[C---:B------:R-:W-:Y:S01]  /*0230*/  IADD3 R4, PT, PT, R10.reuse, 0x360, RZ ;  /* 0x000003600a047810 */ /* 0x040fe20007ffe0ff */
[----:B------:R0:W-:Y:S01]  /*0240*/  STL.128 [R1+0x190], RZ ;  /* 0x000190ff01007387 */ /* 0x0001e20000100c00 */
[----:B------:R-:W-:Y:S01]  /*0250*/  IADD3 R5, PT, PT, R10, 0x5a0, RZ ;  /* 0x000005a00a057810 */ /* 0x000fe20007ffe0ff */
[C---:B------:R-:W-:Y:S01]  /*0260*/  IMAD R3, R0.reuse, 0xaab, RZ ;  /* 0x00000aab00037824 */ /* 0x040fe200078e02ff */
[----:B------:R-:W-:Y:S01]  /*0270*/  UIMAD UR4, UR6, 0x180, UR5 ;  /* 0x00000180060478a4 */ /* 0x000fe2000f8e0205 */
[----:B------:R-:W-:Y:S01]  /*0280*/  IMAD R0, R0, 0x38f, RZ ;  /* 0x0000038f00007824 */ /* 0x000fe200078e02ff */
[----:B------:R-:W-:Y:S01]  /*0290*/  IADD3 R6, PT, PT, R10, 0x7e0, RZ ;  /* 0x000007e00a067810 */ /* 0x000fe20007ffe0ff */
[----:B------:R-:W1:Y:S01]  /*02a0*/  S2UR UR6, SR_CgaCtaId ;  /* 0x00000000000679c3 */ /* 0x000e620000008800 */
[----:B------:R-:W-:Y:S01]  /*02b0*/  SHF.R.U32.HI R3, RZ, 0x10, R3 ;  /* 0x00000010ff037819 */ /* 0x000fe20000011603 */
[----:B------:R0:W-:Y:S01]  /*02c0*/  STL.128 [R1+0x20], RZ ;  /* 0x000020ff01007387 */ /* 0x0001e20000100c00 */
[----:B------:R-:W-:-:S02]  /*02d0*/  SHF.R.U32.HI R0, RZ, 0x10, R0 ;  /* 0x00000010ff007819 */ /* 0x000fc40000011600 */
[----:B------:R-:W-:Y:S02]  /*02e0*/  CS2R R86, SRZ ;  /* 0x0000000000567805 */ /* 0x000fe4000001ff00 */
[C---:B------:R-:W-:Y:S01]  /*02f0*/  PRMT R2, R3.reuse, 0x9910, RZ ;  /* 0x0000991003027816 */ /* 0x040fe200000000ff */
[----:B------:R0:W-:Y:S01]  /*0300*/  STL.128 [R1+0xa0], RZ ;  /* 0x0000a0ff01007387 */ /* 0x0001e20000100c00 */
[----:B------:R-:W-:Y:S01]  /*0310*/  PRMT R7, R0, 0x9910, RZ ;  /* 0x0000991000077816 */ /* 0x000fe200000000ff */
[----:B------:R-:W-:Y:S01]  /*0320*/  IMAD R134, R3, 0x780, RZ ;  /* 0x0000078003867824 */ /* 0x000fe200078e02ff */
[----:B------:R-:W-:Y:S01]  /*0330*/  LOP3.LUT R5, R5, 0xffff, RZ, 0xc0, !PT ;  /* 0x0000ffff05057812 */ /* 0x000fe200078ec0ff */
[----:B------:R-:W-:Y:S01]  /*0340*/  IMAD R2, R2, 0x18, RZ ;  /* 0x0000001802027824 */ /* 0x000fe200078e02ff */
[----:B------:R0:W-:Y:S01]  /*0350*/  STL.128 [R1+0x120], RZ ;  /* 0x000120ff01007387 */ /* 0x0001e20000100c00 */
[----:B------:R-:W-:Y:S02]  /*0360*/  CS2R R96, SRZ ;  /* 0x0000000000607805 */ /* 0x000fe4000001ff00 */
[----:B------:R-:W-:-:S02]  /*0370*/  CS2R R92, SRZ ;  /* 0x00000000005c7805 */ /* 0x000fc4000001ff00 */
[----:B------:R-:W-:Y:S02]  /*0380*/  CS2R R88, SRZ ;  /* 0x0000000000587805 */ /* 0x000fe4000001ff00 */
[----:B------:R-:W-:Y:S01]  /*0390*/  IADD3 R8, PT, PT, RZ, -R2, RZ ;  /* 0x80000002ff087210 */ /* 0x000fe20007ffe0ff */
[----:B------:R-:W-:Y:S01]  /*03a0*/  IMAD R2, R7, 0x48, RZ ;  /* 0x0000004807027824 */ /* 0x000fe200078e02ff */
[----:B------:R-:W-:Y:S01]  /*03b0*/  LOP3.LUT R7, R4, 0xffff, RZ, 0xc0, !PT ;  /* 0x0000ffff04077812 */ /* 0x000fe200078ec0ff */
[----:B------:R0:W-:Y:S01]  /*03c0*/  STL.128 [R1+0x1a0], RZ ;  /* 0x0001a0ff01007387 */ /* 0x0001e20000100c00 */
[----:B------:R-:W-:Y:S02]  /*03d0*/  PRMT R4, R8, 0x7710, RZ ;  /* 0x0000771008047816 */ /* 0x000fe400000000ff */
[----:B------:R-:W-:Y:S02]  /*03e0*/  CS2R R84, SRZ ;  /* 0x0000000000547805 */ /* 0x000fe4000001ff00 */
[----:B------:R-:W-:Y:S01]  /*03f0*/  IADD3 R9, PT, PT, RZ, -R2, RZ ;  /* 0x80000002ff097210 */ /* 0x000fe20007ffe0ff */
[----:B------:R0:W-:Y:S01]  /*0400*/  STL.128 [R1+0x30], RZ ;  /* 0x000030ff01007387 */ /* 0x0001e20000100c00 */
[-C--:B------:R-:W-:Y:S01]  /*0410*/  IADD3 R2, PT, PT, R4, R10.reuse, RZ ;  /* 0x0000000a04027210 */ /* 0x080fe20007ffe0ff */
[----:B------:R-:W-:Y:S01]  /*0420*/  IMAD R4, R7, 0x71d, RZ ;  /* 0x0000071d07047824 */ /* 0x000fe200078e02ff */
[----:B------:R-:W-:Y:S01]  /*0430*/  LOP3.LUT R8, R6, 0xffff, RZ, 0xc0, !PT ;  /* 0x0000ffff06087812 */ /* 0x000fe200078ec0ff */
[----:B------:R-:W-:Y:S01]  /*0440*/  IMAD R7, R5, 0xe39, RZ ;  /* 0x00000e3905077824 */ /* 0x000fe200078e02ff */
[----:B------:R-:W-:Y:S01]  /*0450*/  PRMT R9, R9, 0x7710, RZ ;  /* 0x0000771009097816 */ /* 0x000fe200000000ff */
[----:B------:R0:W-:Y:S01]  /*0460*/  STL.128 [R1+0xb0], RZ ;  /* 0x0000b0ff01007387 */ /* 0x0001e20000100c00 */
[----:B------:R-:W-:Y:S01]  /*0470*/  LOP3.LUT R6, R2, 0xffff, RZ, 0xc0, !PT ;  /* 0x0000ffff02067812 */ /* 0x000fe200078ec0ff */
[----:B------:R-:W-:Y:S01]  /*0480*/  IMAD R8, R8, 0xe39, RZ ;  /* 0x00000e3908087824 */ /* 0x000fe200078e02ff */
[----:B------:R-:W-:Y:S01]  /*0490*/  IADD3 R2, PT, PT, R9, R10, RZ ;  /* 0x0000000a09027210 */ /* 0x000fe20007ffe0ff */
[----:B------:R0:W-:Y:S01]  /*04a0*/  STL.128 [R1+0x130], RZ ;  /* 0x000130ff01007387 */ /* 0x0001e20000100c00 */
[----:B------:R-:W-:Y:S01]  /*04b0*/  LEA R5, R6, UR4, 0x4 ;  /* 0x0000000406057c11 */ /* 0x000fe2000f8e20ff */
[----:B------:R-:W-:Y:S01]  /*04c0*/  IMAD R9, R3, 0x18, R6 ;  /* 0x0000001803097824 */ /* 0x000fe200078e0206 */
[----:B------:R-:W-:Y:S01]  /*04d0*/  SHF.R.U32.HI R4, RZ, 0x14, R4 ;  /* 0x00000014ff047819 */ /* 0x000fe20000011604 */
[----:B------:R0:W-:Y:S01]  /*04e0*/  STL.128 [R1+0x1b0], RZ ;  /* 0x0001b0ff01007387 */ /* 0x0001e20000100c00 */
[----:B------:R-:W-:Y:S01]  /*04f0*/  SHF.R.U32.HI R6, RZ, 0x15, R7 ;  /* 0x00000015ff067819 */ /* 0x000fe20000011607 */
[----:B------:R-:W-:Y:S01]  /*0500*/  UMOV UR4, 0x400 ;  /* 0x0000040000047882 */ /* 0x000fe20000000000 */
[----:B------:R-:W-:Y:S01]  /*0510*/  SHF.R.U32.HI R8, RZ, 0x15, R8 ;  /* 0x00000015ff087819 */ /* 0x000fe20000011608 */
[----:B------:R0:W-:Y:S01]  /*0520*/  STL.128 [R1+0x40], RZ ;  /* 0x000040ff01007387 */ /* 0x0001e20000100c00 */
[----:B------:R-:W-:Y:S01]  /*0530*/  SHF.L.U32 R7, R9, 0x1, RZ ;  /* 0x0000000109077819 */ /* 0x000fe200000006ff */
[--C-:B------:R-:W-:Y:S01]  /*0540*/  IMAD R9, R4, 0x38400, R5.reuse ;  /* 0x0003840004097824 */ /* 0x100fe200078e0205 */
[----:B------:R-:W-:Y:S01]  /*0550*/  IADD3 R3, PT, PT, R134, R5, RZ ;  /* 0x0000000586037210 */ /* 0x000fe20007ffe0ff */
[----:B------:R0:W-:Y:S01]  /*0560*/  STL.128 [R1+0xc0], RZ ;  /* 0x0000c0ff01007387 */ /* 0x0001e20000100c00 */
[--C-:B------:R-:W-:Y:S01]  /*0570*/  IMAD R133, R6, 0x38400, R5.reuse ;  /* 0x0003840006857824 */ /* 0x100fe200078e0205 */
[----:B-1----:R-:W-:Y:S01]  /*0580*/  ULEA UR4, UR6, UR4, 0x18 ;  /* 0x0000000406047291 */ /* 0x002fe2000f8ec0ff */
[----:B------:R-:W-:Y:S01]  /*0590*/  IMAD R11, R8, 0x38400, R5 ;  /* 0x00038400080b7824 */ /* 0x000fe200078e0205 */
[----:B------:R0:W-:Y:S01]  /*05a0*/  STL.128 [R1+0x140], RZ ;  /* 0x000140ff01007387 */ /* 0x0001e20000100c00 */
[----:B------:R-:W-:Y:S01]  /*05b0*/  IADD3 R132, P0, PT, R134, R9, RZ ;  /* 0x0000000986847210 */ /* 0x000fe20007f1e0ff */
[--C-:B------:R-:W-:Y:S01]  /*05c0*/  IMAD R135, R4, 0x480, R7.reuse ;  /* 0x0000048004877824 */ /* 0x100fe200078e0207 */
[C---:B------:R-:W-:Y:S01]  /*05d0*/  IADD3 R133, P1, PT, R134.reuse, R133, RZ ;  /* 0x0000008586857210 */ /* 0x040fe20007f3e0ff */
[----:B------:R0:W-:Y:S01]  /*05e0*/  STL.128 [R1+0x1c0], RZ ;  /* 0x0001c0ff01007387 */ /* 0x0001e20000100c00 */
[----:B------:R-:W-:Y:S01]  /*05f0*/  IADD3 R134, P2, PT, R134, R11, RZ ;  /* 0x0000000b86867210 */ /* 0x000fe20007f5e0ff */
[--C-:B------:R-:W-:Y:S01]  /*0600*/  IMAD R144, R6, 0x480, R7.reuse ;  /* 0x0000048006907824 */ /* 0x100fe200078e0207 */
[----:B------:R-:W-:Y:S01]  /*0610*/  CS2R R82, SRZ ;  /* 0x0000000000527805 */ /* 0x000fe2000001ff00 */
[----:B------:R0:W-:Y:S01]  /*0620*/  STL.128 [R1+0x50], RZ ;  /* 0x000050ff01007387 */ /* 0x0001e20000100c00 */
[----:B------:R-:W-:Y:S01]  /*0630*/  IMAD R145, R8, 0x480, R7 ;  /* 0x0000048008917824 */ /* 0x000fe200078e0207 */
[----:B------:R-:W-:-:S02]  /*0640*/  CS2R R78, SRZ ;  /* 0x00000000004e7805 */ /* 0x000fc4000001ff00 */
[----:B------:R-:W-:Y:S01]  /*0650*/  CS2R R74, SRZ ;  /* 0x00000000004a7805 */ /* 0x000fe2000001ff00 */
[----:B------:R0:W-:Y:S01]  /*0660*/  STL.128 [R1+0xd0], RZ ;  /* 0x0000d0ff01007387 */ /* 0x0001e20000100c00 */
[----:B------:R-:W-:Y:S02]  /*0670*/  CS2R R70, SRZ ;  /* 0x0000000000467805 */ /* 0x000fe4000001ff00 */
[----:B------:R-:W-:Y:S02]  /*0680*/  CS2R R80, SRZ ;  /* 0x0000000000507805 */ /* 0x000fe4000001ff00 */
[----:B------:R-:W-:Y:S01]  /*0690*/  CS2R R76, SRZ ;  /* 0x00000000004c7805 */ /* 0x000fe2000001ff00 */
[----:B------:R0:W-:Y:S01]  /*06a0*/  STL.128 [R1+0x150], RZ ;  /* 0x000150ff01007387 */ /* 0x0001e20000100c00 */
[----:B------:R-:W-:Y:S02]  /*06b0*/  CS2R R72, SRZ ;  /* 0x0000000000487805 */ /* 0x000fe4000001ff00 */
        /* <DEDUP_REMOVED lines=37> */
[----:B------:R-:W-:Y:S02]  /*0910*/  CS2R R6, SRZ ;  /* 0x0000000000067805 */ /* 0x000fe4000001ff00 */
[----:B------:R-:W-:Y:S02]  /*0920*/  CS2R R16, SRZ ;  /* 0x0000000000107805 */ /* 0x000fe4000001ff00 */
[----:B------:R-:W-:-:S02]  /*0930*/  CS2R R12, SRZ ;  /* 0x00000000000c7805 */ /* 0x000fc4000001ff00 */
[----:B------:R-:W-:Y:S02]  /*0940*/  CS2R R8, SRZ ;  /* 0x0000000000087805 */ /* 0x000fe4000001ff00 */
[----:B------:R-:W-:Y:S02]  /*0950*/  CS2R R4, SRZ ;  /* 0x0000000000047805 */ /* 0x000fe4000001ff00 */
[----:B------:R-:W-:Y:S01]  /*0960*/  IADD3.X R146, PT, PT, RZ, RZ, RZ, P0, !PT ;  /* 0x000000ffff927210 */ /* 0x000fe200007fe4ff */
[----:B------:R-:W1:Y:S01]  /*0970*/  LDCU.64 UR16, c[0x0][0x358] ;  /* 0x00006b00ff1077ac */ /* 0x000e620008000a00 */
[----:B------:R-:W-:Y:S02]  /*0980*/  IADD3.X R147, PT, PT, RZ, RZ, RZ, P1, !PT ;  /* 0x000000ffff937210 */ /* 0x000fe40000ffe4ff */
[----:B------:R-:W-:Y:S02]  /*0990*/  IADD3.X R154, PT, PT, RZ, RZ, RZ, P2, !PT ;  /* 0x000000ffff9a7210 */ /* 0x000fe400017fe4ff */
[----:B------:R-:W-:-:S02]  /*09a0*/  LEA R135, R135, UR4, 0x2 ;  /* 0x0000000487877c11 */ /* 0x000fc4000f8e10ff */
[----:B------:R-:W-:Y:S02]  /*09b0*/  LEA R144, R144, UR4, 0x2 ;  /* 0x0000000490907c11 */ /* 0x000fe4000f8e10ff */
[----:B------:R-:W-:Y:S01]  /*09c0*/  LEA R145, R145, UR4, 0x2 ;  /* 0x0000000491917c11 */ /* 0x000fe2000f8e10ff */
[----:B0-----:R-:W-:-:S06]  /*09d0*/  UMOV UR4, URZ ;  /* 0x000000ff00047c82 */ /* 0x001fcc0008000000 */
.L_x_1:
[----:B------:R-:W0:Y:S01]  /*09e0*/  LDC.64 R156, c[0x0][0x380] ;  /* 0x0000e000ff9c7b82 */ /* 0x000e220000000a00 */
[----:B------:R-:W-:Y:S01]  /*09f0*/  USHF.L.U32 UR8, UR4, 0x1, URZ ;  /* 0x0000000104087899 */ /* 0x000fe200080006ff */
[----:B------:R-:W2:Y:S01]  /*0a00*/  S2R R155, SR_TID.X ;  /* 0x00000000009b7919 */ /* 0x000ea20000002100 */
[----:B------:R-:W3:Y:S04]  /*0a10*/  LDCU.64 UR12, c[0x0][0x380] ;  /* 0x00007000ff0c77ac */ /* 0x000ee80008000a00 */
[----:B------:R-:W-:-:S05]  /*0a20*/  IADD3 R137, PT, PT, R3, UR8, RZ ;  /* 0x0000000803897c10 */ /* 0x000fca000fffe0ff */
[----:B0-----:R-:W-:-:S05]  /*0a30*/  IMAD.WIDE.U32 R156, R137, 0x4, R156 ;  /* 0x00000004899c7825 */ /* 0x001fca00078e009c */
[----:B-1----:R-:W4:Y:S01]  /*0a40*/  LDG.E.64.CONSTANT R140, desc[UR16][R156.64] ;  /* 0x000000109c8c7981 */ /* 0x002f22000c1e9b00 */
[----:B------:R-:W0:Y:S01]  /*0a50*/  S2UR UR7, SR_CgaCtaId ;  /* 0x00000000000779c3 */ /* 0x000e220000008800 */
[----:B------:R-:W-:Y:S01]  /*0a60*/  MOV R138, UR4 ;  /* 0x00000004008a7c02 */ /* 0x000fe20008000f00 */
[----:B------:R-:W-:Y:S01]  /*0a70*/  UMOV UR6, 0x400 ;  /* 0x0000040000067882 */ /* 0x000fe20000000000 */
[----:B------:R-:W5:Y:S05]  /*0a80*/  LDG.E.64.CONSTANT R150, desc[UR16][R156.64+0x16800] ;  /* 0x016800109c967981 */ /* 0x000f6a000c1e9b00 */
[----:B------:R-:W-:Y:S01]  /*0a90*/  BAR.SYNC.DEFER_BLOCKING 0x0 ;  /* 0x0000000000007b1d */ /* 0x000fe20000010000 */
[----:B--2---:R-:W-:-:S13]  /*0aa0*/  ISETP.GT.U32.AND P0, PT, R155, 0x1f, PT ;  /* 0x0000001f9b00780c */ /* 0x004fda0003f04070 */
[----:B------:R-:W1:Y:S01]  /*0ab0*/  @!P0 LDC.64 R136, c[0x0][0x388] ;  /* 0x0000e200ff888b82 */ /* 0x000e620000000a00 */
[----:B------:R-:W-:Y:S02]  /*0ac0*/  @!P0 LEA R139, R138, R155, 0x5 ;  /* 0x0000009b8a8b8211 */ /* 0x000fe400078e28ff */
[----:B------:R-:W-:Y:S01]  /*0ad0*/  IADD3 R138, P1, PT, R132, UR8, RZ ;  /* 0x00000008848a7c10 */ /* 0x000fe2000ff3e0ff */
[----:B0-----:R-:W-:-:S03]  /*0ae0*/  ULEA UR9, UR7, UR6, 0x18 ;  /* 0x0000000607097291 */ /* 0x001fc6000f8ec0ff */
[----:B------:R-:W-:Y:S02]  /*0af0*/  IADD3.X R143, PT, PT, RZ, R146, RZ, P1, !PT ;  /* 0x00000092ff8f7210 */ /* 0x000fe40000ffe4ff */
[C---:B---3--:R-:W-:Y:S02]  /*0b00*/  LEA R142, P1, R138.reuse, UR12, 0x2 ;  /* 0x0000000c8a8e7c11 */ /* 0x048fe4000f8210ff */
[----:B------:R-:W-:Y:S02]  /*0b10*/  LEA R158, R155, UR9, 0x3 ;  /* 0x000000099b9e7c11 */ /* 0x000fe4000f8e18ff */
[----:B------:R-:W-:-:S06]  /*0b20*/  LEA.HI.X R143, R138, UR13, R143, 0x2, P1 ;  /* 0x0000000d8a8f7c11 */ /* 0x000fcc00088f148f */
[----:B------:R-:W2:Y:S01]  /*0b30*/  LDG.E.64.CONSTANT R142, desc[UR16][R142.64+0x16800] ;  /* 0x016800108e8e7981 */ /* 0x000ea2000c1e9b00 */
[----:B-1----:R-:W-:Y:S01]  /*0b40*/  @!P0 IMAD.WIDE.U32 R136, R139, 0x4, R136 ;  /* 0x000000048b888825 */ /* 0x002fe200078e0088 */
[----:B------:R-:W-:-:S04]  /*0b50*/  IADD3 R139, P2, PT, R133, UR8, RZ ;  /* 0x00000008858b7c10 */ /* 0x000fc8000ff5e0ff */
[----:B------:R-:W-:Y:S01]  /*0b60*/  IADD3.X R148, PT, PT, RZ, R147, RZ, P2, !PT ;  /* 0x00000093ff947210 */ /* 0x000fe200017fe4ff */
[----:B------:R-:W3:Y:S01]  /*0b70*/  @!P0 LDG.E.CONSTANT R159, desc[UR16][R136.64] ;  /* 0x00000010889f8981 */ /* 0x000ee2000c1e9900 */
[----:B------:R-:W-:-:S04]  /*0b80*/  LEA R138, P1, R139, UR12, 0x2 ;  /* 0x0000000c8b8a7c11 */ /* 0x000fc8000f8210ff */
[----:B------:R-:W-:Y:S02]  /*0b90*/  LEA.HI.X R139, R139, UR13, R148, 0x2, P1 ;  /* 0x0000000d8b8b7c11 */ /* 0x000fe400088f1494 */
[----:B------:R-:W2:Y:S04]  /*0ba0*/  LDG.E.64.CONSTANT R148, desc[UR16][R156.64+0xe1000] ;  /* 0x0e1000109c947981 */ /* 0x000ea8000c1e9b00 */
[----:B------:R-:W3:Y:S04]  /*0bb0*/  LDG.E.64.CONSTANT R138, desc[UR16][R138.64+0x16800] ;  /* 0x016800108a8a7981 */ /* 0x000ee8000c1e9b00 */
[----:B------:R-:W3:Y:S04]  /*0bc0*/  LDG.E.64.CONSTANT R136, desc[UR16][R156.64+0x2a3000] ;  /* 0x2a3000109c887981 */ /* 0x000ee8000c1e9b00 */
[----:B----4-:R0:W-:Y:S02]  /*0bd0*/  STS.64 [R158], R140 ;  /* 0x0000008c9e007388 */ /* 0x0101e40000000a00 */
[----:B0-----:R-:W-:-:S04]  /*0be0*/  IADD3 R140, P1, PT, R134, UR8, RZ ;  /* 0x00000008868c7c10 */ /* 0x001fc8000ff3e0ff */
[----:B------:R-:W-:Y:S02]  /*0bf0*/  IADD3.X R141, PT, PT, RZ, R154, RZ, P1, !PT ;  /* 0x0000009aff8d7210 */ /* 0x000fe40000ffe4ff */
[----:B------:R-:W-:-:S04]  /*0c00*/  LEA R152, P1, R140, UR12, 0x2 ;  /* 0x0000000c8c987c11 */ /* 0x000fc8000f8210ff */
[----:B------:R-:W-:Y:S02]  /*0c10*/  LEA.HI.X R153, R140, UR13, R141, 0x2, P1 ;  /* 0x0000000d8c997c11 */ /* 0x000fe400088f148d */
[----:B------:R-:W4:Y:S04]  /*0c20*/  LDG.E.64.CONSTANT R140, desc[UR16][R156.64+0x1c2000] ;  /* 0x1c2000109c8c7981 */ /* 0x000f28000c1e9b00 */
[----:B------:R-:W3:Y:S01]  /*0c30*/  LDG.E.64.CONSTANT R152, desc[UR16][R152.64+0x16800] ;  /* 0x0168001098987981 */ /* 0x000ee2000c1e9b00 */
[----:B------:R-:W-:-:S04]  /*0c40*/  UIADD3 UR6, UPT, UPT, UR6, 0x4800, URZ ;  /* 0x0000480006067890 */ /* 0x000fc8000fffe0ff */
[----:B------:R-:W-:Y:S01]  /*0c50*/  ULEA UR6, UR7, UR6, 0x18 ;  /* 0x0000000607067291 */ /* 0x000fe2000f8ec0ff */
[----:B-----5:R-:W-:Y:S05]  /*0c60*/  STS.64 [R158+0x900], R150 ;  /* 0x000900969e007388 */ /* 0x020fea0000000a00 */
[----:B------:R-:W-:Y:S01]  /*0c70*/  @!P0 LEA R160, R155, UR6, 0x2 ;  /* 0x000000069ba08c11 */ /* 0x000fe2000f8e10ff */
[----:B--2---:R0:W-:Y:S04]  /*0c80*/  STS.64 [R158+0x1200], R148 ;  /* 0x001200949e007388 */ /* 0x0041e80000000a00 */
[----:B------:R-:W-:Y:S01]  /*0c90*/  STS.64 [R135+0x900], R142 ;  /* 0x0009008e87007388 */ /* 0x000fe20000000a00 */
[----:B0-----:R-:W-:-:S02]  /*0ca0*/  SHF.L.U32 R148, R2, 0x2, RZ ;  /* 0x0000000202947819 */ /* 0x001fc400000006ff */
[----:B------:R-:W-:Y:S02]  /*0cb0*/  PRMT R149, R0, 0x9910, RZ ;  /* 0x0000991000957816 */ /* 0x000fe400000000ff */
[----:B------:R-:W-:-:S05]  /*0cc0*/  LOP3.LUT R148, R148, 0x1f8, RZ, 0xc0, !PT ;  /* 0x000001f894947812 */ /* 0x000fca00078ec0ff */
[----:B------:R-:W-:Y:S01]  /*0cd0*/  IMAD R149, R149, 0x480, R148 ;  /* 0x0000048095957824 */ /* 0x000fe200078e0294 */
[----:B------:R-:W-:-:S04]  /*0ce0*/  UPLOP3.LUT UP0, UPT, UPT, UPT, UPT, 0x80, 0x8 ;  /* 0x000000000008789c */ /* 0x000fc80003f0f070 */
[----:B------:R-:W-:Y:S01]  /*0cf0*/  LOP3.LUT R149, R149, 0xffff, RZ, 0xc0, !PT ;  /* 0x0000ffff95957812 */ /* 0x000fe200078ec0ff */
[----:B----4-:R0:W-:Y:S04]  /*0d00*/  STS.64 [R158+0x2400], R140 ;  /* 0x0024008c9e007388 */ /* 0x0101e80000000a00 */
[----:B---3--:R-:W-:Y:S04]  /*0d10*/  STS.64 [R144+0x900], R138 ;  /* 0x0009008a90007388 */ /* 0x008fe80000000a00 */
[----:B------:R1:W-:Y:S04]  /*0d20*/  STS.64 [R158+0x3600], R136 ;  /* 0x003600889e007388 */ /* 0x0003e80000000a00 */
[----:B------:R2:W-:Y:S04]  /*0d30*/  STS.64 [R145+0x900], R152 ;  /* 0x0009009891007388 */ /* 0x0005e80000000a00 */
[----:B------:R2:W-:Y:S01]  /*0d40*/  @!P0 STS [R160], R159 ;  /* 0x0000009fa0008388 */ /* 0x0005e20000000800 */
[----:B0-----:R-:W-:Y:S01]  /*0d50*/  SHF.L.U32 R140, R155, 0x5, RZ ;  /* 0x000000059b8c7819 */ /* 0x001fe200000006ff */
[----:B-1----:R-:W-:-:S03]  /*0d60*/  HFMA2 R136, -RZ, RZ, 0, 0 ;  /* 0x00000000ff887431 */ /* 0x002fc600000001ff */
[----:B------:R-:W-:Y:S01]  /*0d70*/  LOP3.LUT R148, R140, 0x20, RZ, 0xc0, !PT ;  /* 0x000000208c947812 */ /* 0x000fe200078ec0ff */
[----:B------:R-:W-:Y:S06]  /*0d80*/  BAR.SYNC.DEFER_BLOCKING 0x0 ;  /* 0x0000000000007b1d */ /* 0x000fec0000010000 */
.L_x_0:
[----:B------:R-:W-:Y:S01]  /*0d90*/  IADD3 R150, PT, PT, R149, R136, RZ ;  /* 0x0000008895967210 */ /* 0x000fe20007ffe0ff */
[----:B------:R-:W-:Y:S01]  /*0da0*/  UPLOP3.LUT UP1, UPT, UPT, UPT, UP0, 0x80, 0x8 ;  /* 0x000000000008789c */ /* 0x000fe20003f2f000 */
[----:B--2---:R-:W-:Y:S01]  /*0db0*/  LEA R152, R136, R148, 0x6 ;  /* 0x0000009488987211 */ /* 0x004fe200078e30ff */
[----:B------:R-:W-:Y:S01]  /*0dc0*/  UPLOP3.LUT UP0, UPT, UPT, UPT, UPT, 0x40, 0x4 ;  /* 0x000000000004789c */ /* 0x000fe20003f0e870 */
[----:B------:R-:W-:-:S03]  /*0dd0*/  LEA R150, R150, UR9, 0x2 ;  /* 0x0000000996967c11 */ /* 0x000fc6000f8e10ff */
[----:B------:R-:W-:Y:S04]  /*0de0*/  LDS.128 R136, [R152+UR6] ;  /* 0x0000000698887984 */ /* 0x000fe80008000c00 */
[----:B------:R-:W-:Y:S04]  /*0df0*/  LDS.128 R140, [R152+UR6+0x10] ;  /* 0x00001006988c7984 */ /* 0x000fe80008000c00 */
[----:B------:R-:W0:Y:S04]  /*0e00*/  LDS R152, [R150+0x8] ;  /* 0x0000080096987984 */ /* 0x000e280000000800 */
[----:B------:R-:W1:Y:S04]  /*0e10*/  LDS R156, [R150+0x488] ;  /* 0x00048800969c7984 */ /* 0x000e680000000800 */
[----:B------:R-:W2:Y:S04]  /*0e20*/  LDS R158, [R150+0xd88] ;  /* 0x000d8800969e7984 */ /* 0x000ea80000000800 */
[----:B------:R-:W3:Y:S04]  /*0e30*/  LDS R160, [R150+0x908] ;  /* 0x0009080096a07984 */ /* 0x000ee80000000800 */
[----:B------:R-:W4:Y:S04]  /*0e40*/  LDS R162, [R150+0x490] ;  /* 0x0004900096a27984 */ /* 0x000f280000000800 */
[----:B------:R-:W5:Y:S04]  /*0e50*/  LDS R151, [R150+0x480] ;  /* 0x0004800096977984 */ /* 0x000f680000000800 */
[----:B------:R-:W5:Y:S04]  /*0e60*/  LDS R153, [R150] ;  /* 0x0000000096997984 */ /* 0x000f680000000800 */
[----:B------:R-:W5:Y:S04]  /*0e70*/  LDS R157, [R150+0xd80] ;  /* 0x000d8000969d7984 */ /* 0x000f680000000800 */
[----:B------:R-:W5:Y:S04]  /*0e80*/  LDS R159, [R150+0x900] ;  /* 0x00090000969f7984 */ /* 0x000f680000000800 */
[----:B------:R-:W5:Y:S01]  /*0e90*/  LDS R164, [R150+0xd98] ;  /* 0x000d980096a47984 */ /* 0x000f620000000800 */
[----:B0-----:R-:W-:Y:S01]  /*0ea0*/  FFMA R36, R136, R152, R36 ;  /* 0x0000009888247223 */ /* 0x001fe20000000024 */
[C---:B------:R-:W-:Y:S01]  /*0eb0*/  FFMA R37, R152.reuse, R137, R37 ;  /* 0x0000008998257223 */ /* 0x040fe20000000025 */
[C---:B------:R-:W-:Y:S01]  /*0ec0*/  FFMA R38, R152.reuse, R138, R38 ;  /* 0x0000008a98267223 */ /* 0x040fe20000000026 */
[----:B------:R-:W-:Y:S01]  /*0ed0*/  FFMA R39, R152, R139, R39 ;  /* 0x0000008b98277223 */ /* 0x000fe20000000027 */
[----:B------:R-:W-:Y:S01]  /*0ee0*/  FFMA R52, R140, R152, R52 ;  /* 0x000000988c347223 */ /* 0x000fe20000000034 */
[C---:B------:R-:W-:Y:S01]  /*0ef0*/  FFMA R53, R152.reuse, R141, R53 ;  /* 0x0000008d98357223 */ /* 0x040fe20000000035 */
[C---:B------:R-:W-:Y:S01]  /*0f00*/  FFMA R54, R152.reuse, R142, R54 ;  /* 0x0000008e98367223 */ /* 0x040fe20000000036 */
[----:B------:R-:W-:Y:S01]  /*0f10*/  FFMA R55, R152, R143, R55 ;  /* 0x0000008f98377223 */ /* 0x000fe20000000037 */
[----:B-1----:R-:W-:Y:S01]  /*0f20*/  FFMA R40, R136, R156, R40 ;  /* 0x0000009c88287223 */ /* 0x002fe20000000028 */
[----:B------:R-:W0:Y:S01]  /*0f30*/  LDS R152, [R150+0x10] ;  /* 0x0000100096987984 */ /* 0x000e220000000800 */
[C---:B------:R-:W-:Y:S01]  /*0f40*/  FFMA R41, R156.reuse, R137, R41 ;  /* 0x000000899c297223 */ /* 0x040fe20000000029 */
[C---:B------:R-:W-:Y:S01]  /*0f50*/  FFMA R42, R156.reuse, R138, R42 ;  /* 0x0000008a9c2a7223 */ /* 0x040fe2000000002a */
[----:B------:R-:W-:Y:S01]  /*0f60*/  FFMA R43, R156, R139, R43 ;  /* 0x0000008b9c2b7223 */ /* 0x000fe2000000002b */
[----:B------:R-:W-:Y:S01]  /*0f70*/  FFMA R56, R140, R156, R56 ;  /* 0x0000009c8c387223 */ /* 0x000fe20000000038 */
[C---:B------:R-:W-:Y:S01]  /*0f80*/  FFMA R57, R156.reuse, R141, R57 ;  /* 0x0000008d9c397223 */ /* 0x040fe20000000039 */
[C---:B------:R-:W-:Y:S01]  /*0f90*/  FFMA R58, R156.reuse, R142, R58 ;  /* 0x0000008e9c3a7223 */ /* 0x040fe2000000003a */
[----:B------:R-:W-:Y:S01]  /*0fa0*/  FFMA R59, R156, R143, R59 ;  /* 0x0000008f9c3b7223 */ /* 0x000fe2000000003b */
[----:B--2---:R-:W-:Y:S01]  /*0fb0*/  FFMA R48, R136, R158, R48 ;  /* 0x0000009e88307223 */ /* 0x004fe20000000030 */
[C---:B------:R-:W-:Y:S01]  /*0fc0*/  FFMA R49, R158.reuse, R137, R49 ;  /* 0x000000899e317223 */ /* 0x040fe20000000031 */
[C---:B------:R-:W-:Y:S01]  /*0fd0*/  FFMA R50, R158.reuse, R138, R50 ;  /* 0x0000008a9e327223 */ /* 0x040fe20000000032 */
[----:B------:R-:W-:Y:S01]  /*0fe0*/  FFMA R51, R158, R139, R51 ;  /* 0x0000008b9e337223 */ /* 0x000fe20000000033 */
[----:B------:R-:W-:Y:S01]  /*0ff0*/  FFMA R64, R140, R158, R64 ;  /* 0x0000009e8c407223 */ /* 0x000fe20000000040 */
[C---:B------:R-:W-:Y:S01]  /*1000*/  FFMA R65, R158.reuse, R141, R65 ;  /* 0x0000008d9e417223 */ /* 0x040fe20000000041 */
[C---:B------:R-:W-:Y:S01]  /*1010*/  FFMA R66, R158.reuse, R142, R66 ;  /* 0x0000008e9e427223 */ /* 0x040fe20000000042 */
[----:B------:R-:W-:Y:S01]  /*1020*/  FFMA R67, R158, R143, R67 ;  /* 0x0000008f9e437223 */ /* 0x000fe20000000043 */
[----:B---3--:R-:W-:Y:S01]  /*1030*/  FFMA R44, R136, R160, R44 ;  /* 0x000000a0882c7223 */ /* 0x008fe2000000002c */
[C---:B------:R-:W-:Y:S01]  /*1040*/  FFMA R45, R160.reuse, R137, R45 ;  /* 0x00000089a02d7223 */ /* 0x040fe2000000002d */
[C---:B------:R-:W-:Y:S01]  /*1050*/  FFMA R46, R160.reuse, R138, R46 ;  /* 0x0000008aa02e7223 */ /* 0x040fe2000000002e */
[----:B------:R-:W-:Y:S01]  /*1060*/  FFMA R47, R160, R139, R47 ;  /* 0x0000008ba02f7223 */ /* 0x000fe2000000002f */
[----:B------:R-:W-:Y:S01]  /*1070*/  FFMA R60, R140, R160, R60 ;  /* 0x000000a08c3c7223 */ /* 0x000fe2000000003c */
[C---:B------:R-:W-:Y:S01]  /*1080*/  FFMA R61, R160.reuse, R141, R61 ;  /* 0x0000008da03d7223 */ /* 0x040fe2000000003d */
[C---:B------:R-:W-:Y:S01]  /*1090*/  FFMA R62, R160.reuse, R142, R62 ;  /* 0x0000008ea03e7223 */ /* 0x040fe2000000003e */
[----:B------:R-:W-:Y:S01]  /*10a0*/  FFMA R63, R160, R143, R63 ;  /* 0x0000008fa03f7223 */ /* 0x000fe2000000003f */
[----:B----4-:R-:W-:Y:S01]  /*10b0*/  FFMA R72, R136, R162, R72 ;  /* 0x000000a288487223 */ /* 0x010fe20000000048 */
[C---:B------:R-:W-:Y:S01]  /*10c0*/  FFMA R73, R162.reuse, R137, R73 ;  /* 0x00000089a2497223 */ /* 0x040fe20000000049 */
[C---:B------:R-:W-:Y:S01]  /*10d0*/  FFMA R74, R162.reuse, R138, R74 ;  /* 0x0000008aa24a7223 */ /* 0x040fe2000000004a */
[----:B------:R-:W-:Y:S01]  /*10e0*/  FFMA R75, R162, R139, R75 ;  /* 0x0000008ba24b7223 */ /* 0x000fe2000000004b */
[----:B------:R-:W-:Y:S01]  /*10f0*/  FFMA R88, R140, R162, R88 ;  /* 0x000000a28c587223 */ /* 0x000fe20000000058 */
[C---:B------:R-:W-:Y:S01]  /*1100*/  FFMA R89, R162.reuse, R141, R89 ;  /* 0x0000008da2597223 */ /* 0x040fe20000000059 */
[C---:B------:R-:W-:Y:S01]  /*1110*/  FFMA R90, R162.reuse, R142, R90 ;  /* 0x0000008ea25a7223 */ /* 0x040fe2000000005a */
[----:B------:R-:W-:Y:S01]  /*1120*/  FFMA R91, R162, R143, R91 ;  /* 0x0000008fa25b7223 */ /* 0x000fe2000000005b */
[----:B------:R-:W1:Y:S01]  /*1130*/  LDS R156, [R150+0xd90] ;  /* 0x000d9000969c7984 */ /* 0x000e620000000800 */
[-C--:B-----5:R-:W-:Y:S01]  /*1140*/  FFMA R8, R151, R136.reuse, R8 ;  /* 0x0000008897087223 */ /* 0x0a0fe20000000008 */
[-C--:B------:R-:W-:Y:S01]  /*1150*/  FFMA R4, R153, R136.reuse, R4 ;  /* 0x0000008899047223 */ /* 0x080fe20000000004 */
[-C--:B------:R-:W-:Y:S01]  /*1160*/  FFMA R16, R157, R136.reuse, R16 ;  /* 0x000000889d107223 */ /* 0x080fe20000000010 */
[----:B------:R-:W2:Y:S01]  /*1170*/  LDS R158, [R150+0x910] ;  /* 0x00091000969e7984 */ /* 0x000ea20000000800 */
[----:B------:R-:W-:Y:S01]  /*1180*/  FFMA R12, R159, R136, R12 ;  /* 0x000000889f0c7223 */ /* 0x000fe2000000000c */
[C---:B------:R-:W-:Y:S01]  /*1190*/  FFMA R112, R136.reuse, R164, R112 ;  /* 0x000000a488707223 */ /* 0x040fe20000000070 */
[CC--:B------:R-:W-:Y:S01]  /*11a0*/  FFMA R9, R151.reuse, R137.reuse, R9 ;  /* 0x0000008997097223 */ /* 0x0c0fe20000000009 */
        /* <DEDUP_REMOVED lines=8> */
[----:B------:R-:W0:Y:S01]  /*1230*/  LDS R160, [R150+0x498] ;  /* 0x0004980096a07984 */ /* 0x000e220000000800 */
[C---:B------:R-:W-:Y:S01]  /*1240*/  FFMA R10, R151.reuse, R138, R10 ;  /* 0x0000008a970a7223 */ /* 0x040fe2000000000a */
[C---:B------:R-:W-:Y:S01]  /*1250*/  FFMA R11, R151.reuse, R139, R11 ;  /* 0x0000008b970b7223 */ /* 0x040fe2000000000b */
[C---:B------:R-:W-:Y:S01]  /*1260*/  FFMA R24, R151.reuse, R140, R24 ;  /* 0x0000008c97187223 */ /* 0x040fe20000000018 */
[----:B------:R-:W3:Y:S01]  /*1270*/  LDS R162, [R150+0x18] ;  /* 0x0000180096a27984 */ /* 0x000ee20000000800 */
[C---:B------:R-:W-:Y:S01]  /*1280*/  FFMA R25, R151.reuse, R141, R25 ;  /* 0x0000008d97197223 */ /* 0x040fe20000000019 */
[C---:B------:R-:W-:Y:S01]  /*1290*/  FFMA R26, R151.reuse, R142, R26 ;  /* 0x0000008e971a7223 */ /* 0x040fe2000000001a */
[----:B------:R-:W-:Y:S01]  /*12a0*/  FFMA R27, R151, R143, R27 ;  /* 0x0000008f971b7223 */ /* 0x000fe2000000001b */
[----:B------:R-:W4:Y:S01]  /*12b0*/  LDS R152, [R150+0x918] ;  /* 0x0009180096987984 */ /* 0x000f220000000800 */
[C---:B------:R-:W-:Y:S01]  /*12c0*/  FFMA R5, R153.reuse, R137, R5 ;  /* 0x0000008999057223 */ /* 0x040fe20000000005 */
[C---:B------:R-:W-:Y:S01]  /*12d0*/  FFMA R6, R153.reuse, R138, R6 ;  /* 0x0000008a99067223 */ /* 0x040fe20000000006 */
[C---:B------:R-:W-:Y:S01]  /*12e0*/  FFMA R7, R153.reuse, R139, R7 ;  /* 0x0000008b99077223 */ /* 0x040fe20000000007 */
[C---:B------:R-:W-:Y:S01]  /*12f0*/  FFMA R20, R153.reuse, R140, R20 ;  /* 0x0000008c99147223 */ /* 0x040fe20000000014 */
[C---:B------:R-:W-:Y:S01]  /*1300*/  FFMA R21, R153.reuse, R141, R21 ;  /* 0x0000008d99157223 */ /* 0x040fe20000000015 */
[C---:B------:R-:W-:Y:S01]  /*1310*/  FFMA R22, R153.reuse, R142, R22 ;  /* 0x0000008e99167223 */ /* 0x040fe20000000016 */
[----:B------:R-:W-:Y:S01]  /*1320*/  FFMA R23, R153, R143, R23 ;  /* 0x0000008f99177223 */ /* 0x000fe20000000017 */
        /* <DEDUP_REMOVED lines=8> */
[C---:B-1----:R-:W-:Y:S01]  /*13b0*/  FFMA R80, R136.reuse, R156, R80 ;  /* 0x0000009c88507223 */ /* 0x042fe20000000050 */
[C---:B------:R-:W-:Y:S01]  /*13c0*/  FFMA R14, R159.reuse, R138, R14 ;  /* 0x0000008a9f0e7223 */ /* 0x040fe2000000000e */
[C---:B------:R-:W-:Y:S01]  /*13d0*/  FFMA R15, R159.reuse, R139, R15 ;  /* 0x0000008b9f0f7223 */ /* 0x040fe2000000000f */
[C---:B------:R-:W-:Y:S01]  /*13e0*/  FFMA R28, R159.reuse, R140, R28 ;  /* 0x0000008c9f1c7223 */ /* 0x040fe2000000001c */
[----:B--2---:R-:W-:Y:S01]  /*13f0*/  FFMA R76, R136, R158, R76 ;  /* 0x0000009e884c7223 */ /* 0x004fe2000000004c */
[C---:B------:R-:W-:Y:S01]  /*1400*/  FFMA R29, R159.reuse, R141, R29 ;  /* 0x0000008d9f1d7223 */ /* 0x040fe2000000001d */
[C---:B------:R-:W-:Y:S01]  /*1410*/  FFMA R30, R159.reuse, R142, R30 ;  /* 0x0000008e9f1e7223 */ /* 0x040fe2000000001e */
[----:B------:R-:W-:Y:S01]  /*1420*/  FFMA R31, R159, R143, R31 ;  /* 0x0000008f9f1f7223 */ /* 0x000fe2000000001f */
[C---:B------:R-:W-:Y:S01]  /*1430*/  FFMA R81, R156.reuse, R137, R81 ;  /* 0x000000899c517223 */ /* 0x040fe20000000051 */
[C---:B------:R-:W-:Y:S01]  /*1440*/  FFMA R82, R156.reuse, R138, R82 ;  /* 0x0000008a9c527223 */ /* 0x040fe20000000052 */
[----:B------:R-:W-:Y:S01]  /*1450*/  FFMA R83, R156, R139, R83 ;  /* 0x0000008b9c537223 */ /* 0x000fe20000000053 */
[----:B------:R-:W-:Y:S01]  /*1460*/  FFMA R96, R140, R156, R96 ;  /* 0x0000009c8c607223 */ /* 0x000fe20000000060 */
[C---:B------:R-:W-:Y:S01]  /*1470*/  FFMA R97, R156.reuse, R141, R97 ;  /* 0x0000008d9c617223 */ /* 0x040fe20000000061 */
[C---:B------:R-:W-:Y:S01]  /*1480*/  FFMA R98, R156.reuse, R142, R98 ;  /* 0x0000008e9c627223 */ /* 0x040fe20000000062 */
[----:B------:R-:W-:Y:S01]  /*1490*/  FFMA R99, R156, R143, R99 ;  /* 0x0000008f9c637223 */ /* 0x000fe20000000063 */
[----:B------:R-:W-:Y:S01]  /*14a0*/  FFMA R77, R158, R137, R77 ;  /* 0x000000899e4d7223 */ /* 0x000fe2000000004d */
[----:B0-----:R-:W-:Y:S01]  /*14b0*/  FFMA R104, R136, R160, R104 ;  /* 0x000000a088687223 */ /* 0x001fe20000000068 */
[C---:B------:R-:W-:Y:S01]  /*14c0*/  FFMA R78, R158.reuse, R138, R78 ;  /* 0x0000008a9e4e7223 */ /* 0x040fe2000000004e */
[----:B------:R-:W-:Y:S01]  /*14d0*/  FFMA R79, R158, R139, R79 ;  /* 0x0000008b9e4f7223 */ /* 0x000fe2000000004f */
[----:B------:R-:W-:Y:S01]  /*14e0*/  FFMA R92, R140, R158, R92 ;  /* 0x0000009e8c5c7223 */ /* 0x000fe2000000005c */
[----:B---3--:R-:W-:Y:S01]  /*14f0*/  FFMA R100, R136, R162, R100 ;  /* 0x000000a288647223 */ /* 0x008fe20000000064 */
        /* <DEDUP_REMOVED lines=32> */
[----:B------:R-:W-:Y:S01]  /*1700*/  MOV R136, 0x1 ;  /* 0x0000000100887802 */ /* 0x000fe20000000f00 */
[----:B------:R-:W-:Y:S06]  /*1710*/  BRA.U UP1, `(.L_x_0) ;  /* 0xfffffff5019c7547 */ /* 0x000fec000b83ffff */
[----:B------:R-:W-:-:S04]  /*1720*/  UIADD3 UR4, UPT, UPT, UR4, 0x1, URZ ;  /* 0x0000000104047890 */ /* 0x000fc8000fffe0ff */
[----:B------:R-:W-:-:S09]  /*1730*/  UISETP.NE.AND UP0, UPT, UR4, 0x8, UPT ;  /* 0x000000080400788c */ /* 0x000fd2000bf05270 */
[----:B------:R-:W-:Y:S05]  /*1740*/  BRA.U UP0, `(.L_x_1) ;  /* 0xfffffff100a47547 */ /* 0x000fea000b83ffff */
[----:B------:R-:W0:Y:S01]  /*1750*/  LDCU.128 UR12, c[0x0][0x390] ;  /* 0x00007200ff0c77ac */ /* 0x000e220008000c00 */
[----:B------:R1:W-:Y:S01]  /*1760*/  STL.128 [R1], R4 ;  /* 0x0000000401007387 */ /* 0x0003e20000100c00 */
[----:B------:R-:W2:Y:S01]  /*1770*/  LDCU.64 UR8, c[0x0][0x3a0] ;  /* 0x00007400ff0877ac */ /* 0x000ea20008000a00 */
[----:B0-----:R-:W-:-:S04]  /*1780*/  IADD3 R148, P0, PT, R148, UR14, RZ ;  /* 0x0000000e94947c10 */ /* 0x001fc8000ff1e0ff */
[----:B------:R-:W-:-:S05]  /*1790*/  IADD3.X R149, PT, PT, RZ, UR15, RZ, P0, !PT ;  /* 0x0000000fff957c10 */ /* 0x000fca00087fe4ff */
[----:B------:R0:W5:Y:S04]  /*17a0*/  LDG.E.CONSTANT R133, desc[UR16][R148.64] ;  /* 0x0000001094857981 */ /* 0x000168000c1e9900 */
[----:B------:R0:W5:Y:S04]  /*17b0*/  LDG.E.CONSTANT R132, desc[UR16][R148.64+0x4] ;  /* 0x0000041094847981 */ /* 0x000168000c1e9900 */
[----:B------:R0:W5:Y:S04]  /*17c0*/  LDG.E.CONSTANT R135, desc[UR16][R148.64+0x8] ;  /* 0x0000081094877981 */ /* 0x000168000c1e9900 */
[----:B------:R0:W5:Y:S04]  /*17d0*/  LDG.E.CONSTANT R134, desc[UR16][R148.64+0xc] ;  /* 0x00000c1094867981 */ /* 0x000168000c1e9900 */
[----:B------:R0:W5:Y:S04]  /*17e0*/  LDG.E.CONSTANT R137, desc[UR16][R148.64+0x10] ;  /* 0x0000101094897981 */ /* 0x000168000c1e9900 */
[----:B------:R0:W5:Y:S04]  /*17f0*/  LDG.E.CONSTANT R136, desc[UR16][R148.64+0x14] ;  /* 0x0000141094887981 */ /* 0x000168000c1e9900 */
[----:B------:R0:W5:Y:S04]  /*1800*/  LDG.E.CONSTANT R139, desc[UR16][R148.64+0x18] ;  /* 0x00001810948b7981 */ /* 0x000168000c1e9900 */
[----:B------:R0:W5:Y:S01]  /*1810*/  LDG.E.CONSTANT R138, desc[UR16][R148.64+0x1c] ;  /* 0x00001c10948a7981 */ /* 0x000162000c1e9900 */
[C---:B-1----:R-:W-:Y:S01]  /*1820*/  LOP3.LUT R4, R155.reuse, 0xffff, RZ, 0xc0, !PT ;  /* 0x0000ffff9b047812 */ /* 0x042fe200078ec0ff */
[----:B------:R-:W-:Y:S01]  /*1830*/  UIADD3 UR6, UP1, UPT, UR12, 0x16800, URZ ;  /* 0x000168000c067890 */ /* 0x000fe2000ff3e0ff */
[----:B------:R-:W-:Y:S01]  /*1840*/  LOP3.LUT R2, R2, 0xff, RZ, 0xc0, !PT ;  /* 0x000000ff02027812 */ /* 0x000fe200078ec0ff */
[----:B------:R-:W1:Y:S01]  /*1850*/  S2R R5, SR_CTAID.X ;  /* 0x0000000000057919 */ /* 0x000e620000002500 */
[----:B------:R-:W-:Y:S01]  /*1860*/  MOV R3, 0x38400 ;  /* 0x0003840000037802 */ /* 0x000fe20000000f00 */
[----:B------:R-:W-:Y:S01]  /*1870*/  IMAD R4, R4, 0x1556, RZ ;  /* 0x0000155604047824 */ /* 0x000fe200078e02ff */
[----:B--2---:R-:W-:Y:S01]  /*1880*/  UIADD3 UR8, UP0, UPT, UR8, 0x16800, URZ ;  /* 0x0001680008087890 */ /* 0x004fe2000ff1e0ff */
[----:B------:R0:W-:Y:S01]  /*1890*/  STL.128 [R1+0x80], R8 ;  /* 0x0000800801007387 */ /* 0x0001e20000100c00 */
[----:B------:R-:W-:Y:S01]  /*18a0*/  IMAD R2, R2, 0xab, RZ ;  /* 0x000000ab02027824 */ /* 0x000fe200078e02ff */
[----:B------:R-:W-:Y:S01]  /*18b0*/  UIADD3.X UR7, UPT, UPT, URZ, UR13, URZ, UP1, !UPT ;  /* 0x0000000dff077290 */ /* 0x000fe20008ffe4ff */
[----:B------:R-:W-:Y:S01]  /*18c0*/  SHF.R.U32.HI R4, RZ, 0x10, R4 ;  /* 0x00000010ff047819 */ /* 0x000fe20000011604 */
[----:B------:R0:W-:Y:S01]  /*18d0*/  STL.128 [R1+0x100], R12 ;  /* 0x0001000c01007387 */ /* 0x0001e20000100c00 */
[----:B------:R-:W-:Y:S01]  /*18e0*/  IMAD R3, R0, R3, UR5 ;  /* 0x0000000500037e24 */ /* 0x000fe2000f8e0203 */
[----:B------:R-:W-:Y:S01]  /*18f0*/  SHF.R.U32.HI R2, RZ, 0xb, R2 ;  /* 0x0000000bff027819 */ /* 0x000fe20000011602 */
[----:B------:R-:W-:Y:S01]  /*1900*/  UIADD3.X UR9, UPT, UPT, URZ, UR9, URZ, UP0, !UPT ;  /* 0x00000009ff097290 */ /* 0x000fe200087fe4ff */
[----:B------:R0:W-:Y:S01]  /*1910*/  STL.128 [R1+0x180], R16 ;  /* 0x0001801001007387 */ /* 0x0001e20000100c00 */
[----:B------:R-:W-:Y:S01]  /*1920*/  LEA R4, R4, R155, 0x2 ;  /* 0x0000009b04047211 */ /* 0x000fe200078e10ff */
[----:B------:R-:W-:Y:S01]  /*1930*/  UIADD3 UR5, UPT, UPT, UR10, 0x100, URZ ;  /* 0x000001000a057890 */ /* 0x000fe2000fffe0ff */
[----:B------:R-:W-:Y:S01]  /*1940*/  IMAD R2, R2, 0x780, R3 ;  /* 0x0000078002027824 */ /* 0x000fe200078e0203 */
[----:B------:R0:W-:Y:S01]  /*1950*/  STL.128 [R1+0x10], R20 ;  /* 0x0000101401007387 */ /* 0x0001e20000100c00 */
[----:B------:R-:W-:Y:S01]  /*1960*/  SHF.L.U32 R155, R155, 0x3, RZ ;  /* 0x000000039b9b7819 */ /* 0x000fe200000006ff */
[----:B------:R-:W-:Y:S01]  /*1970*/  UMOV UR4, URZ ;  /* 0x000000ff00047c82 */ /* 0x000fe20008000000 */
[----:B------:R-:W-:Y:S01]  /*1980*/  SHF.L.U32 R4, R4, 0x5, RZ ;  /* 0x0000000504047819 */ /* 0x000fe200000006ff */
[----:B------:R0:W-:Y:S01]  /*1990*/  STL.128 [R1+0x90], R24 ;  /* 0x0000901801007387 */ /* 0x0001e20000100c00 */
[----:B------:R-:W-:-:S02]  /*19a0*/  LOP3.LUT R155, R155, 0x8, RZ, 0xc0, !PT ;  /* 0x000000089b9b7812 */ /* 0x000fc400078ec0ff */
[----:B------:R-:W-:Y:S01]  /*19b0*/  LOP3.LUT R4, R4, 0x1c0, RZ, 0xc0, !PT ;  /* 0x000001c004047812 */ /* 0x000fe200078ec0ff */
[----:B------:R0:W-:Y:S04]  /*19c0*/  STL.128 [R1+0x110], R28 ;  /* 0x0001101c01007387 */ /* 0x0001e80000100c00 */
[----:B------:R0:W-:Y:S04]  /*19d0*/  STL.128 [R1+0x190], R32 ;  /* 0x0001902001007387 */ /* 0x0001e80000100c00 */
[----:B------:R0:W-:Y:S01]  /*19e0*/  STL.128 [R1+0x20], R36 ;  /* 0x0000202401007387 */ /* 0x0001e20000100c00 */
[----:B-1----:R-:W-:-:S03]  /*19f0*/  IMAD R2, R5, 0x180, R2 ;  /* 0x0000018005027824 */ /* 0x002fc600078e0202 */
[----:B------:R0:W-:Y:S02]  /*1a00*/  STL.128 [R1+0xa0], R40 ;  /* 0x0000a02801007387 */ /* 0x0001e40000100c00 */
[----:B------:R-:W-:Y:S02]  /*1a10*/  IADD3 R155, PT, PT, R155, R2, R4 ;  /* 0x000000029b9b7210 */ /* 0x000fe40007ffe004 */
[----:B------:R0:W-:Y:S04]  /*1a20*/  STL.128 [R1+0x120], R44 ;  /* 0x0001202c01007387 */ /* 0x0001e80000100c00 */
        /* <DEDUP_REMOVED lines=20> */
[----:B------:R0:W-:Y:S02]  /*1b70*/  STL.128 [R1+0x1f0], R128 ;  /* 0x0001f08001007387 */ /* 0x0001e40000100c00 */
.L_x_2:
[----:B0-----:R-:W-:Y:S01]  /*1b80*/  MOV R36, UR8 ;  /* 0x0000000800247c02 */ /* 0x001fe20008000f00 */
[----:B-1----:R-:W2:Y:S01]  /*1b90*/  LDL.128 R32, [UR5+-0x100] ;  /* 0xffff0005ff207983 */ /* 0x002ea20008100c00 */
[----:B------:R-:W-:-:S03]  /*1ba0*/  MOV R37, UR9 ;  /* 0x0000000900257c02 */ /* 0x000fc60008000f00 */
[----:B------:R-:W3:Y:S01]  /*1bb0*/  LDL.128 R28, [UR5+-0x80] ;  /* 0xffff8005ff1c7983 */ /* 0x000ee20008100c00 */
[----:B------:R-:W-:-:S03]  /*1bc0*/  IMAD.WIDE R36, R155, 0x4, R36 ;  /* 0x000000049b247825 */ /* 0x000fc600078e0224 */
[----:B------:R-:W4:Y:S04]  /*1bd0*/  LDL.128 R24, [UR5] ;  /* 0x00000005ff187983 */ /* 0x000f280008100c00 */
[----:B------:R-:W4:Y:S04]  /*1be0*/  LDL.128 R20, [UR5+0x80] ;  /* 0x00008005ff147983 */ /* 0x000f280008100c00 */
[----:B------:R-:W4:Y:S04]  /*1bf0*/  LDL.128 R16, [UR5+-0xf0] ;  /* 0xffff1005ff107983 */ /* 0x000f280008100c00 */
[----:B------:R-:W4:Y:S04]  /*1c00*/  LDL.128 R12, [UR5+-0x70] ;  /* 0xffff9005ff0c7983 */ /* 0x000f280008100c00 */
[----:B------:R-:W4:Y:S04]  /*1c10*/  LDL.128 R8, [UR5+0x10] ;  /* 0x00001005ff087983 */ /* 0x000f280008100c00 */
[----:B------:R-:W4:Y:S04]  /*1c20*/  LDL.128 R4, [UR5+0x90] ;  /* 0x00009005ff047983 */ /* 0x000f280008100c00 */
[----:B------:R-:W4:Y:S04]  /*1c30*/  LDG.E.CONSTANT R39, desc[UR16][R36.64+-0x16800] ;  /* 0xfe98001024277981 */ /* 0x000f28000c1e9900 */
        /* <DEDUP_REMOVED lines=30> */
[----:B------:R-:W4:Y:S01]  /*1e20*/  LDG.E.CONSTANT R66, desc[UR16][R36.64+0xb41c] ;  /* 0x00b41c1024427981 */ /* 0x000f22000c1e9900 */
[----:B------:R-:W-:-:S02]  /*1e30*/  MOV R2, UR6 ;  /* 0x0000000600027c02 */ /* 0x000fc40008000f00 */
[----:B------:R-:W-:-:S03]  /*1e40*/  MOV R3, UR7 ;  /* 0x0000000700037c02 */ /* 0x000fc60008000f00 */
[----:B------:R-:W-:Y:S01]  /*1e50*/  IMAD.WIDE R2, R155, 0x4, R2 ;  /* 0x000000049b027825 */ /* 0x000fe200078e0202 */
[----:B------:R-:W-:-:S04]  /*1e60*/  UIADD3 UR4, UPT, UPT, UR4, 0x1, URZ ;  /* 0x0000000104047890 */ /* 0x000fc8000fffe0ff */
[----:B------:R-:W-:Y:S01]  /*1e70*/  UISETP.NE.AND UP0, UPT, UR4, 0x4, UPT ;  /* 0x000000040400788c */ /* 0x000fe2000bf05270 */
[----:B------:R-:W-:Y:S01]  /*1e80*/  IADD3 R155, PT, PT, R155, 0x10, RZ ;  /* 0x000000109b9b7810 */ /* 0x000fe20007ffe0ff */
[----:B------:R-:W-:Y:S01]  /*1e90*/  UIADD3 UR5, UPT, UPT, UR5, 0x20, URZ ;  /* 0x0000002005057890 */ /* 0x000fe2000fffe0ff */
[----:B--2--5:R-:W-:Y:S01]  /*1ea0*/  FADD R32, R133, R32 ;  /* 0x0000002085207221 */ /* 0x024fe20000000000 */
[----:B------:R-:W-:Y:S01]  /*1eb0*/  FADD R33, R132, R33 ;  /* 0x0000002184217221 */ /* 0x000fe20000000000 */
[----:B------:R-:W-:Y:S01]  /*1ec0*/  FADD R34, R135, R34 ;  /* 0x0000002287227221 */ /* 0x000fe20000000000 */
[----:B------:R-:W-:Y:S01]  /*1ed0*/  FADD R35, R134, R35 ;  /* 0x0000002386237221 */ /* 0x000fe20000000000 */
[----:B---3--:R-:W-:Y:S01]  /*1ee0*/  FADD R28, R133, R28 ;  /* 0x0000001c851c7221 */ /* 0x008fe20000000000 */
[----:B------:R-:W-:Y:S01]  /*1ef0*/  FADD R29, R132, R29 ;  /* 0x0000001d841d7221 */ /* 0x000fe20000000000 */
[----:B------:R-:W-:Y:S01]  /*1f00*/  FADD R30, R135, R30 ;  /* 0x0000001e871e7221 */ /* 0x000fe20000000000 */
[----:B------:R-:W-:Y:S01]  /*1f10*/  FADD R31, R134, R31 ;  /* 0x0000001f861f7221 */ /* 0x000fe20000000000 */
[----:B----4-:R-:W-:Y:S01]  /*1f20*/  FADD R24, R133, R24 ;  /* 0x0000001885187221 */ /* 0x010fe20000000000 */
[----:B------:R-:W-:Y:S01]  /*1f30*/  FADD R25, R132, R25 ;  /* 0x0000001984197221 */ /* 0x000fe20000000000 */
        /* <DEDUP_REMOVED lines=54> */
[----:B------:R1:W-:Y:S04]  /*22a0*/  STG.E desc[UR16][R2.64+-0x16800], R39 ;  /* 0xfe98002702007986 */ /* 0x0003e8000c101910 */
        /* <DEDUP_REMOVED lines=30> */
[----:B------:R1:W-:Y:S01]  /*2490*/  STG.E desc[UR16][R2.64+0xb41c], R7 ;  /* 0x00b41c0702007986 */ /* 0x0003e2000c101910 */
[----:B------:R-:W-:Y:S05]  /*24a0*/  BRA.U UP0, `(.L_x_2) ;  /* 0xfffffff500b47547 */ /* 0x000fea000b83ffff */
[----:B------:R-:W-:Y:S05]  /*24b0*/  EXIT ;  /* 0x000000000000794d */ /* 0x000fea0003800000 */
.L_x_3:
[----:B------:R-:W-:-:S00]  /*24c0*/  BRA `(.L_x_3) ;  /* 0xfffffffc00fc7947 */ /* 0x000fc0000383ffff */
[----:B------:R-:W-:-:S00]  /*24d0*/  NOP ;  /* 0x0000000000007918 */ /* 0x000fc00000000000 */
        /* <DEDUP_REMOVED lines=10> */
.L_x_4:


//--------------------- .nv.shared.my_kernel_kernel0 --------------------------
	.section	.nv.shared.my_kernel_kernel0,"aw",@nobits
	.sectionflags	@""
	.align	4
.nv.shared.my_kernel_kernel0:
	.zero		19584


//--------------------- .nv.shared.reserved.0     --------------------------
	.section	.nv.shared.reserved.0,"aw",@nobits
	.weak		__nv_reservedSMEM_offset_0_alias
	.size		__nv_reservedSMEM_offset_0_alias, 0, 64
	.other		__nv_reservedSMEM_offset_0_alias,@"STO_CUDA_RESERVED_SHARED STV_DEFAULT"
__nv_reservedSMEM_offset_0_alias:
	.zero		0
	.zero		64


//--------------------- .nv.constant0.my_kernel_kernel0 --------------------------
	.section	.nv.constant0.my_kernel_kernel0,"a",@progbits
	.sectionflags	@""
	.align	4
.nv.constant0.my_kernel_kernel0:
	.zero		936


//--------------------- SYMBOLS --------------------------

	.type		.nv.reservedSmem.offset0,@object
	.size		.nv.reservedSmem.offset0,0x4
	.type		.nv.reservedSmem.cap,@object
	.size		.nv.reservedSmem.cap,0x4
